//
// Generated by NVIDIA NVVM Compiler
//
// Compiler Build ID: CL-36424714
// Cuda compilation tools, release 13.0, V13.0.88
// Based on NVVM 20.0.0
//

.version 9.0
.target sm_100
.address_size 64

	// .globl	_Z12setup_kernelP17curandStateXORWOWy
.func  (.param .b64 func_retval0) __internal_accurate_pow
(
	.param .b64 __internal_accurate_pow_param_0,
	.param .b64 __internal_accurate_pow_param_1
)
;
.global .align 4 .b8 precalc_xorwow_matrix[102400];
.global .align 4 .b8 precalc_xorwow_offset_matrix[102400];
.global .align 4 .b8 mrg32k3aM1[2304];
.global .align 4 .b8 mrg32k3aM2[2304];
.global .align 4 .b8 mrg32k3aM1SubSeq[2016];
.global .align 4 .b8 mrg32k3aM2SubSeq[2016];
.global .align 4 .b8 mrg32k3aM1Seq[2304];
.global .align 4 .b8 mrg32k3aM2Seq[2304];
.const .align 8 .b8 __cr_lgamma_table[72];

.visible .entry _Z12setup_kernelP17curandStateXORWOWy(
	.param .u64 .ptr .align 1 _Z12setup_kernelP17curandStateXORWOWy_param_0,
	.param .u64 _Z12setup_kernelP17curandStateXORWOWy_param_1
)
{
	.reg .pred 	%p<26>;
	.reg .b32 	%r<411>;
	.reg .b64 	%rd<21>;

	ld.param.u64 	%rd11, [_Z12setup_kernelP17curandStateXORWOWy_param_0];
	ld.param.u64 	%rd12, [_Z12setup_kernelP17curandStateXORWOWy_param_1];
	mov.u32 	%r187, %tid.x;
	mov.u32 	%r188, %ctaid.x;
	mov.u32 	%r1, %ntid.x;
	mad.lo.s32 	%r316, %r188, %r1, %r187;
	cvt.s64.s32 	%rd20, %r316;
	setp.le.u64 	%p1, %rd12, %rd20;
	@%p1 bra 	$L__BB0_45;
	mov.u32 	%r189, %nctaid.x;
	mul.lo.s32 	%r3, %r189, %r1;
	cvta.to.global.u64 	%rd2, %rd11;
$L__BB0_2:
	mad.lo.s64 	%rd4, %rd20, 48, %rd2;
	mov.b32 	%r190, 1593684748;
	mov.b32 	%r191, 832094735;
	st.global.v2.u32 	[%rd4], {%r191, %r190};
	mov.b32 	%r192, -123459836;
	mov.b32 	%r193, 1111207954;
	st.global.v2.u32 	[%rd4+8], {%r193, %r192};
	mov.b32 	%r194, 1476011280;
	mov.b32 	%r195, -589760388;
	st.global.v2.u32 	[%rd4+16], {%r195, %r194};
	setp.eq.s64 	%p2, %rd20, 0;
	@%p2 bra 	$L__BB0_44;
	mov.b32 	%r317, 0;
$L__BB0_4:
	and.b64  	%rd6, %rd20, 3;
	setp.eq.s64 	%p3, %rd6, 0;
	@%p3 bra 	$L__BB0_43;
	mul.wide.u32 	%rd13, %r317, 3200;
	mov.u64 	%rd14, precalc_xorwow_matrix;
	add.s64 	%rd7, %rd14, %rd13;
	cvt.u32.u64 	%r6, %rd6;
	mov.b32 	%r318, 0;
$L__BB0_6:
	mov.b32 	%r331, 0;
	mov.u32 	%r332, %r331;
	mov.u32 	%r333, %r331;
	mov.u32 	%r334, %r331;
	mov.u32 	%r335, %r331;
	mov.u32 	%r324, %r331;
$L__BB0_7:
	mul.wide.u32 	%rd15, %r324, 4;
	add.s64 	%rd16, %rd4, %rd15;
	ld.global.u32 	%r14, [%rd16+4];
	shl.b32 	%r15, %r324, 5;
	mov.b32 	%r330, 0;
$L__BB0_8:
	.pragma "nounroll";
	shr.u32 	%r200, %r14, %r330;
	and.b32  	%r201, %r200, 1;
	setp.eq.b32 	%p4, %r201, 1;
	not.pred 	%p5, %p4;
	add.s32 	%r202, %r15, %r330;
	mul.lo.s32 	%r203, %r202, 5;
	mul.wide.u32 	%rd17, %r203, 4;
	add.s64 	%rd8, %rd7, %rd17;
	@%p5 bra 	$L__BB0_10;
	ld.global.u32 	%r204, [%rd8];
	xor.b32  	%r335, %r335, %r204;
	ld.global.u32 	%r205, [%rd8+4];
	xor.b32  	%r334, %r334, %r205;
	ld.global.u32 	%r206, [%rd8+8];
	xor.b32  	%r333, %r333, %r206;
	ld.global.u32 	%r207, [%rd8+12];
	xor.b32  	%r332, %r332, %r207;
	ld.global.u32 	%r208, [%rd8+16];
	xor.b32  	%r331, %r331, %r208;
$L__BB0_10:
	and.b32  	%r210, %r200, 2;
	setp.eq.s32 	%p6, %r210, 0;
	@%p6 bra 	$L__BB0_12;
	ld.global.u32 	%r211, [%rd8+20];
	xor.b32  	%r335, %r335, %r211;
	ld.global.u32 	%r212, [%rd8+24];
	xor.b32  	%r334, %r334, %r212;
	ld.global.u32 	%r213, [%rd8+28];
	xor.b32  	%r333, %r333, %r213;
	ld.global.u32 	%r214, [%rd8+32];
	xor.b32  	%r332, %r332, %r214;
	ld.global.u32 	%r215, [%rd8+36];
	xor.b32  	%r331, %r331, %r215;
$L__BB0_12:
	and.b32  	%r217, %r200, 4;
	setp.eq.s32 	%p7, %r217, 0;
	@%p7 bra 	$L__BB0_14;
	ld.global.u32 	%r218, [%rd8+40];
	xor.b32  	%r335, %r335, %r218;
	ld.global.u32 	%r219, [%rd8+44];
	xor.b32  	%r334, %r334, %r219;
	ld.global.u32 	%r220, [%rd8+48];
	xor.b32  	%r333, %r333, %r220;
	ld.global.u32 	%r221, [%rd8+52];
	xor.b32  	%r332, %r332, %r221;
	ld.global.u32 	%r222, [%rd8+56];
	xor.b32  	%r331, %r331, %r222;
$L__BB0_14:
	and.b32  	%r224, %r200, 8;
	setp.eq.s32 	%p8, %r224, 0;
	@%p8 bra 	$L__BB0_16;
	ld.global.u32 	%r225, [%rd8+60];
	xor.b32  	%r335, %r335, %r225;
	ld.global.u32 	%r226, [%rd8+64];
	xor.b32  	%r334, %r334, %r226;
	ld.global.u32 	%r227, [%rd8+68];
	xor.b32  	%r333, %r333, %r227;
	ld.global.u32 	%r228, [%rd8+72];
	xor.b32  	%r332, %r332, %r228;
	ld.global.u32 	%r229, [%rd8+76];
	xor.b32  	%r331, %r331, %r229;
$L__BB0_16:
	and.b32  	%r231, %r200, 16;
	setp.eq.s32 	%p9, %r231, 0;
	@%p9 bra 	$L__BB0_18;
	ld.global.u32 	%r232, [%rd8+80];
	xor.b32  	%r335, %r335, %r232;
	ld.global.u32 	%r233, [%rd8+84];
	xor.b32  	%r334, %r334, %r233;
	ld.global.u32 	%r234, [%rd8+88];
	xor.b32  	%r333, %r333, %r234;
	ld.global.u32 	%r235, [%rd8+92];
	xor.b32  	%r332, %r332, %r235;
	ld.global.u32 	%r236, [%rd8+96];
	xor.b32  	%r331, %r331, %r236;
$L__BB0_18:
	and.b32  	%r238, %r200, 32;
	setp.eq.s32 	%p10, %r238, 0;
	@%p10 bra 	$L__BB0_20;
	ld.global.u32 	%r239, [%rd8+100];
	xor.b32  	%r335, %r335, %r239;
	ld.global.u32 	%r240, [%rd8+104];
	xor.b32  	%r334, %r334, %r240;
	ld.global.u32 	%r241, [%rd8+108];
	xor.b32  	%r333, %r333, %r241;
	ld.global.u32 	%r242, [%rd8+112];
	xor.b32  	%r332, %r332, %r242;
	ld.global.u32 	%r243, [%rd8+116];
	xor.b32  	%r331, %r331, %r243;
$L__BB0_20:
	and.b32  	%r245, %r200, 64;
	setp.eq.s32 	%p11, %r245, 0;
	@%p11 bra 	$L__BB0_22;
	ld.global.u32 	%r246, [%rd8+120];
	xor.b32  	%r335, %r335, %r246;
	ld.global.u32 	%r247, [%rd8+124];
	xor.b32  	%r334, %r334, %r247;
	ld.global.u32 	%r248, [%rd8+128];
	xor.b32  	%r333, %r333, %r248;
	ld.global.u32 	%r249, [%rd8+132];
	xor.b32  	%r332, %r332, %r249;
	ld.global.u32 	%r250, [%rd8+136];
	xor.b32  	%r331, %r331, %r250;
$L__BB0_22:
	and.b32  	%r252, %r200, 128;
	setp.eq.s32 	%p12, %r252, 0;
	@%p12 bra 	$L__BB0_24;
	ld.global.u32 	%r253, [%rd8+140];
	xor.b32  	%r335, %r335, %r253;
	ld.global.u32 	%r254, [%rd8+144];
	xor.b32  	%r334, %r334, %r254;
	ld.global.u32 	%r255, [%rd8+148];
	xor.b32  	%r333, %r333, %r255;
	ld.global.u32 	%r256, [%rd8+152];
	xor.b32  	%r332, %r332, %r256;
	ld.global.u32 	%r257, [%rd8+156];
	xor.b32  	%r331, %r331, %r257;
$L__BB0_24:
	and.b32  	%r259, %r200, 256;
	setp.eq.s32 	%p13, %r259, 0;
	@%p13 bra 	$L__BB0_26;
	ld.global.u32 	%r260, [%rd8+160];
	xor.b32  	%r335, %r335, %r260;
	ld.global.u32 	%r261, [%rd8+164];
	xor.b32  	%r334, %r334, %r261;
	ld.global.u32 	%r262, [%rd8+168];
	xor.b32  	%r333, %r333, %r262;
	ld.global.u32 	%r263, [%rd8+172];
	xor.b32  	%r332, %r332, %r263;
	ld.global.u32 	%r264, [%rd8+176];
	xor.b32  	%r331, %r331, %r264;
$L__BB0_26:
	and.b32  	%r266, %r200, 512;
	setp.eq.s32 	%p14, %r266, 0;
	@%p14 bra 	$L__BB0_28;
	ld.global.u32 	%r267, [%rd8+180];
	xor.b32  	%r335, %r335, %r267;
	ld.global.u32 	%r268, [%rd8+184];
	xor.b32  	%r334, %r334, %r268;
	ld.global.u32 	%r269, [%rd8+188];
	xor.b32  	%r333, %r333, %r269;
	ld.global.u32 	%r270, [%rd8+192];
	xor.b32  	%r332, %r332, %r270;
	ld.global.u32 	%r271, [%rd8+196];
	xor.b32  	%r331, %r331, %r271;
$L__BB0_28:
	and.b32  	%r273, %r200, 1024;
	setp.eq.s32 	%p15, %r273, 0;
	@%p15 bra 	$L__BB0_30;
	ld.global.u32 	%r274, [%rd8+200];
	xor.b32  	%r335, %r335, %r274;
	ld.global.u32 	%r275, [%rd8+204];
	xor.b32  	%r334, %r334, %r275;
	ld.global.u32 	%r276, [%rd8+208];
	xor.b32  	%r333, %r333, %r276;
	ld.global.u32 	%r277, [%rd8+212];
	xor.b32  	%r332, %r332, %r277;
	ld.global.u32 	%r278, [%rd8+216];
	xor.b32  	%r331, %r331, %r278;
$L__BB0_30:
	and.b32  	%r280, %r200, 2048;
	setp.eq.s32 	%p16, %r280, 0;
	@%p16 bra 	$L__BB0_32;
	ld.global.u32 	%r281, [%rd8+220];
	xor.b32  	%r335, %r335, %r281;
	ld.global.u32 	%r282, [%rd8+224];
	xor.b32  	%r334, %r334, %r282;
	ld.global.u32 	%r283, [%rd8+228];
	xor.b32  	%r333, %r333, %r283;
	ld.global.u32 	%r284, [%rd8+232];
	xor.b32  	%r332, %r332, %r284;
	ld.global.u32 	%r285, [%rd8+236];
	xor.b32  	%r331, %r331, %r285;
$L__BB0_32:
	and.b32  	%r287, %r200, 4096;
	setp.eq.s32 	%p17, %r287, 0;
	@%p17 bra 	$L__BB0_34;
	ld.global.u32 	%r288, [%rd8+240];
	xor.b32  	%r335, %r335, %r288;
	ld.global.u32 	%r289, [%rd8+244];
	xor.b32  	%r334, %r334, %r289;
	ld.global.u32 	%r290, [%rd8+248];
	xor.b32  	%r333, %r333, %r290;
	ld.global.u32 	%r291, [%rd8+252];
	xor.b32  	%r332, %r332, %r291;
	ld.global.u32 	%r292, [%rd8+256];
	xor.b32  	%r331, %r331, %r292;
$L__BB0_34:
	and.b32  	%r294, %r200, 8192;
	setp.eq.s32 	%p18, %r294, 0;
	@%p18 bra 	$L__BB0_36;
	ld.global.u32 	%r295, [%rd8+260];
	xor.b32  	%r335, %r335, %r295;
	ld.global.u32 	%r296, [%rd8+264];
	xor.b32  	%r334, %r334, %r296;
	ld.global.u32 	%r297, [%rd8+268];
	xor.b32  	%r333, %r333, %r297;
	ld.global.u32 	%r298, [%rd8+272];
	xor.b32  	%r332, %r332, %r298;
	ld.global.u32 	%r299, [%rd8+276];
	xor.b32  	%r331, %r331, %r299;
$L__BB0_36:
	and.b32  	%r301, %r200, 16384;
	setp.eq.s32 	%p19, %r301, 0;
	@%p19 bra 	$L__BB0_38;
	ld.global.u32 	%r302, [%rd8+280];
	xor.b32  	%r335, %r335, %r302;
	ld.global.u32 	%r303, [%rd8+284];
	xor.b32  	%r334, %r334, %r303;
	ld.global.u32 	%r304, [%rd8+288];
	xor.b32  	%r333, %r333, %r304;
	ld.global.u32 	%r305, [%rd8+292];
	xor.b32  	%r332, %r332, %r305;
	ld.global.u32 	%r306, [%rd8+296];
	xor.b32  	%r331, %r331, %r306;
$L__BB0_38:
	and.b32  	%r308, %r200, 32768;
	setp.eq.s32 	%p20, %r308, 0;
	@%p20 bra 	$L__BB0_40;
	ld.global.u32 	%r309, [%rd8+300];
	xor.b32  	%r335, %r335, %r309;
	ld.global.u32 	%r310, [%rd8+304];
	xor.b32  	%r334, %r334, %r310;
	ld.global.u32 	%r311, [%rd8+308];
	xor.b32  	%r333, %r333, %r311;
	ld.global.u32 	%r312, [%rd8+312];
	xor.b32  	%r332, %r332, %r312;
	ld.global.u32 	%r313, [%rd8+316];
	xor.b32  	%r331, %r331, %r313;
$L__BB0_40:
	add.s32 	%r330, %r330, 16;
	setp.ne.s32 	%p21, %r330, 32;
	@%p21 bra 	$L__BB0_8;
	mad.lo.s32 	%r314, %r324, -31, %r15;
	add.s32 	%r324, %r314, 1;
	setp.ne.s32 	%p22, %r324, 5;
	@%p22 bra 	$L__BB0_7;
	st.global.u32 	[%rd4+4], %r335;
	st.global.u32 	[%rd4+8], %r334;
	st.global.u32 	[%rd4+12], %r333;
	st.global.u32 	[%rd4+16], %r332;
	st.global.u32 	[%rd4+20], %r331;
	add.s32 	%r318, %r318, 1;
	setp.lt.u32 	%p23, %r318, %r6;
	@%p23 bra 	$L__BB0_6;
$L__BB0_43:
	shr.u64 	%rd9, %rd20, 2;
	add.s32 	%r317, %r317, 1;
	setp.gt.u64 	%p24, %rd20, 3;
	mov.u64 	%rd20, %rd9;
	@%p24 bra 	$L__BB0_4;
$L__BB0_44:
	mov.b32 	%r315, 0;
	st.global.v2.u32 	[%rd4+24], {%r315, %r315};
	st.global.u32 	[%rd4+32], %r315;
	mov.b64 	%rd18, 0;
	st.global.u64 	[%rd4+40], %rd18;
	add.s32 	%r316, %r316, %r3;
	cvt.s64.s32 	%rd20, %r316;
	setp.gt.u64 	%p25, %rd12, %rd20;
	@%p25 bra 	$L__BB0_2;
$L__BB0_45:
	ret;

}
	// .globl	_Z12solve_kernelP17curandStateXORWOWPdS1_yyyddddS1_S1_
.visible .entry _Z12solve_kernelP17curandStateXORWOWPdS1_yyyddddS1_S1_(
	.param .u64 .ptr .align 1 _Z12solve_kernelP17curandStateXORWOWPdS1_yyyddddS1_S1__param_0,
	.param .u64 .ptr .align 1 _Z12solve_kernelP17curandStateXORWOWPdS1_yyyddddS1_S1__param_1,
	.param .u64 .ptr .align 1 _Z12solve_kernelP17curandStateXORWOWPdS1_yyyddddS1_S1__param_2,
	.param .u64 _Z12solve_kernelP17curandStateXORWOWPdS1_yyyddddS1_S1__param_3,
	.param .u64 _Z12solve_kernelP17curandStateXORWOWPdS1_yyyddddS1_S1__param_4,
	.param .u64 _Z12solve_kernelP17curandStateXORWOWPdS1_yyyddddS1_S1__param_5,
	.param .f64 _Z12solve_kernelP17curandStateXORWOWPdS1_yyyddddS1_S1__param_6,
	.param .f64 _Z12solve_kernelP17curandStateXORWOWPdS1_yyyddddS1_S1__param_7,
	.param .f64 _Z12solve_kernelP17curandStateXORWOWPdS1_yyyddddS1_S1__param_8,
	.param .f64 _Z12solve_kernelP17curandStateXORWOWPdS1_yyyddddS1_S1__param_9,
	.param .u64 .ptr .align 1 _Z12solve_kernelP17curandStateXORWOWPdS1_yyyddddS1_S1__param_10,
	.param .u64 .ptr .align 1 _Z12solve_kernelP17curandStateXORWOWPdS1_yyyddddS1_S1__param_11
)
{
	.reg .pred 	%p<276>;
	.reg .b32 	%r<574>;
	.reg .b64 	%rd<500>;
	.reg .b64 	%fd<226>;

	ld.param.u64 	%rd200, [_Z12solve_kernelP17curandStateXORWOWPdS1_yyyddddS1_S1__param_0];
	ld.param.u64 	%rd196, [_Z12solve_kernelP17curandStateXORWOWPdS1_yyyddddS1_S1__param_1];
	ld.param.u64 	%rd201, [_Z12solve_kernelP17curandStateXORWOWPdS1_yyyddddS1_S1__param_2];
	ld.param.u64 	%rd197, [_Z12solve_kernelP17curandStateXORWOWPdS1_yyyddddS1_S1__param_3];
	ld.param.u64 	%rd198, [_Z12solve_kernelP17curandStateXORWOWPdS1_yyyddddS1_S1__param_4];
	ld.param.u64 	%rd202, [_Z12solve_kernelP17curandStateXORWOWPdS1_yyyddddS1_S1__param_10];
	ld.param.u64 	%rd203, [_Z12solve_kernelP17curandStateXORWOWPdS1_yyyddddS1_S1__param_11];
	cvta.to.global.u64 	%rd1, %rd202;
	cvta.to.global.u64 	%rd2, %rd203;
	cvta.to.global.u64 	%rd3, %rd201;
	cvta.to.global.u64 	%rd4, %rd196;
	cvta.to.global.u64 	%rd5, %rd200;
	mov.u32 	%r219, %tid.x;
	mov.u32 	%r220, %ctaid.x;
	mov.u32 	%r221, %ntid.x;
	mad.lo.s32 	%r1, %r220, %r221, %r219;
	mov.u32 	%r222, %nctaid.x;
	mul.lo.s32 	%r2, %r222, %r221;
	cvt.s64.s32 	%rd6, %r1;
	add.s64 	%rd7, %rd197, -1;
	mul.lo.s64 	%rd8, %rd7, %rd198;
	setp.le.u64 	%p35, %rd8, %rd6;
	@%p35 bra 	$L__BB1_155;
	ld.param.f64 	%fd210, [_Z12solve_kernelP17curandStateXORWOWPdS1_yyyddddS1_S1__param_9];
	ld.param.f64 	%fd197, [_Z12solve_kernelP17curandStateXORWOWPdS1_yyyddddS1_S1__param_8];
	ld.param.u64 	%rd413, [_Z12solve_kernelP17curandStateXORWOWPdS1_yyyddddS1_S1__param_5];
	mad.lo.s64 	%rd204, %rd6, 48, %rd5;
	ld.global.v2.u32 	{%r443, %r448}, [%rd204];
	ld.global.v2.u32 	{%r446, %r447}, [%rd204+8];
	ld.global.v2.u32 	{%r444, %r445}, [%rd204+16];
	setp.ne.s64 	%p36, %rd413, 0;
	shl.b64 	%rd9, %rd197, 1;
	add.s64 	%rd10, %rd9, %rd198;
	add.s64 	%rd11, %rd10, 1;
	{
	.reg .b32 %temp; 
	mov.b64 	{%temp, %r9}, %fd197;
	}
	{
	.reg .b32 %temp; 
	mov.b64 	{%temp, %r223}, %fd210;
	}
	shr.u32 	%r224, %r223, 20;
	and.b32  	%r225, %r224, 2047;
	add.s32 	%r226, %r225, -1012;
	mov.b64 	%rd205, %fd210;
	shl.b64 	%rd206, %rd205, %r226;
	setp.eq.s64 	%p37, %rd206, -9223372036854775808;
	abs.f64 	%fd1, %fd197;
	setp.lt.s32 	%p38, %r9, 0;
	and.pred  	%p1, %p38, %p37;
	cvt.rzi.f64.f64 	%fd42, %fd210;
	setp.neu.f64 	%p39, %fd210, %fd42;
	and.pred  	%p2, %p38, %p39;
	abs.f64 	%fd2, %fd210;
	setp.neu.f64 	%p40, %fd2, 0d3FE0000000000000;
	and.pred  	%p3, %p40, %p37;
	selp.b32 	%r227, %r9, 0, %p3;
	setp.lt.s32 	%p41, %r223, 0;
	or.b32  	%r228, %r227, 2146435072;
	selp.b32 	%r229, %r228, %r227, %p41;
	mov.b32 	%r230, 0;
	mov.b64 	%fd3, {%r230, %r229};
	add.f64 	%fd43, %fd197, %fd210;
	{
	.reg .b32 %temp; 
	mov.b64 	{%temp, %r231}, %fd43;
	}
	and.b32  	%r10, %r231, 2146435072;
	selp.b32 	%r11, 0, 2146435072, %p41;
	and.b32  	%r12, %r223, 2147483647;
	or.b32  	%r13, %r11, -2147483648;
	setp.gt.f64 	%p42, %fd1, 0d3FF0000000000000;
	selp.b32 	%r232, 2146435072, 0, %p42;
	xor.b32  	%r233, %r232, 2146435072;
	selp.b32 	%r234, %r233, %r232, %p41;
	setp.eq.f64 	%p43, %fd197, 0dBFF0000000000000;
	selp.b32 	%r235, 1072693248, %r234, %p43;
	mov.b64 	%fd4, {%r230, %r235};
	add.rn.f64 	%fd5, %fd197, %fd210;
	setp.eq.f64 	%p44, %fd197, 0d3FF0000000000000;
	setp.eq.f64 	%p45, %fd210, 0d0000000000000000;
	or.pred  	%p4, %p44, %p45;
	cvt.rn.f64.u64 	%fd6, %rd413;
	@%p36 bra 	$L__BB1_3;
$L__BB1_2:
	shl.b64 	%rd408, %rd6, 3;
	add.s64 	%rd409, %rd4, %rd408;
	ld.global.f64 	%fd195, [%rd409];
	div.rn.f64 	%fd196, %fd195, %fd6;
	st.global.f64 	[%rd409], %fd196;
	add.s32 	%r1, %r1, %r2;
	cvt.s64.s32 	%rd6, %r1;
	setp.gt.u64 	%p268, %rd8, %rd6;
	@%p268 bra 	$L__BB1_2;
	bra.uni 	$L__BB1_155;
$L__BB1_3:
	setp.lt.u64 	%p46, %rd11, 2;
	@%p46 bra 	$L__BB1_94;
	ld.param.f64 	%fd215, [_Z12solve_kernelP17curandStateXORWOWPdS1_yyyddddS1_S1__param_9];
	ld.param.f64 	%fd204, [_Z12solve_kernelP17curandStateXORWOWPdS1_yyyddddS1_S1__param_8];
	setp.num.f64 	%p138, %fd204, %fd215;
	@%p138 bra 	$L__BB1_49;
	ld.param.f64 	%fd208, [_Z12solve_kernelP17curandStateXORWOWPdS1_yyyddddS1_S1__param_8];
	setp.eq.f64 	%p209, %fd208, 0d0000000000000000;
	@%p209 bra 	$L__BB1_6;
	bra.uni 	$L__BB1_28;
$L__BB1_6:
	setp.ne.s32 	%p240, %r10, 2146435072;
	selp.f64 	%fd179, %fd3, %fd5, %p240;
	selp.f64 	%fd7, 0d3FF0000000000000, %fd179, %p4;
$L__BB1_7:
	or.b64  	%rd377, %rd6, %rd7;
	and.b64  	%rd378, %rd377, -4294967296;
	setp.ne.s64 	%p241, %rd378, 0;
	@%p241 bra 	$L__BB1_9;
	cvt.u32.u64 	%r378, %rd7;
	cvt.u32.u64 	%r379, %rd6;
	div.u32 	%r380, %r379, %r378;
	mul.lo.s32 	%r381, %r380, %r378;
	sub.s32 	%r382, %r379, %r381;
	cvt.u64.u32 	%rd423, %r380;
	cvt.u64.u32 	%rd424, %r382;
	bra.uni 	$L__BB1_10;
$L__BB1_9:
	div.u64 	%rd423, %rd6, %rd7;
	mul.lo.s64 	%rd379, %rd423, %rd7;
	sub.s64 	%rd424, %rd6, %rd379;
$L__BB1_10:
	add.s64 	%rd22, %rd423, 1;
	add.s64 	%rd23, %rd424, 1;
	setp.lt.u64 	%p5, %rd423, 9223372036854775807;
	setp.lt.u64 	%p242, %rd23, %rd197;
	setp.lt.u64 	%p243, %rd424, 9223372036854775807;
	and.pred  	%p244, %p242, %p243;
	and.pred  	%p6, %p5, %p244;
	shl.b64 	%rd381, %rd6, 3;
	add.s64 	%rd24, %rd4, %rd381;
	mov.b64 	%rd425, 0;
$L__BB1_11:
	mov.u64 	%rd426, %rd22;
	mov.u64 	%rd427, %rd23;
	mov.pred 	%p269, %p5;
	@%p6 bra 	$L__BB1_20;
$L__BB1_12:
	setp.eq.s64 	%p256, %rd426, 0;
	setp.gt.s64 	%p257, %rd427, -1;
	setp.le.u64 	%p258, %rd427, %rd197;
	and.pred  	%p259, %p257, %p258;
	and.pred  	%p260, %p256, %p259;
	@%p260 bra 	$L__BB1_17;
	setp.eq.s64 	%p261, %rd427, 0;
	and.pred  	%p262, %p269, %p261;
	@%p262 bra 	$L__BB1_16;
	setp.ne.s64 	%p263, %rd427, %rd197;
	not.pred 	%p264, %p269;
	or.pred  	%p265, %p264, %p263;
	@%p265 bra 	$L__BB1_18;
	sub.s64 	%rd399, %rd10, %rd197;
	add.s64 	%rd400, %rd399, %rd426;
	shl.b64 	%rd401, %rd400, 3;
	add.s64 	%rd402, %rd1, %rd401;
	ld.global.f64 	%fd184, [%rd402+8];
	ld.global.f64 	%fd185, [%rd24];
	add.f64 	%fd186, %fd184, %fd185;
	st.global.f64 	[%rd24], %fd186;
	bra.uni 	$L__BB1_18;
$L__BB1_16:
	add.s64 	%rd403, %rd197, %rd426;
	shl.b64 	%rd404, %rd403, 3;
	add.s64 	%rd405, %rd1, %rd404;
	ld.global.f64 	%fd187, [%rd405+8];
	ld.global.f64 	%fd188, [%rd24];
	add.f64 	%fd189, %fd187, %fd188;
	st.global.f64 	[%rd24], %fd189;
	bra.uni 	$L__BB1_18;
$L__BB1_17:
	shl.b64 	%rd406, %rd427, 3;
	add.s64 	%rd407, %rd1, %rd406;
	ld.global.f64 	%fd190, [%rd407];
	ld.global.f64 	%fd191, [%rd24];
	add.f64 	%fd192, %fd190, %fd191;
	st.global.f64 	[%rd24], %fd192;
$L__BB1_18:
	ld.param.u64 	%rd420, [_Z12solve_kernelP17curandStateXORWOWPdS1_yyyddddS1_S1__param_5];
	add.s64 	%rd425, %rd425, 1;
	setp.eq.s64 	%p266, %rd425, %rd420;
	@%p266 bra 	$L__BB1_19;
	bra.uni 	$L__BB1_11;
$L__BB1_19:
	ld.global.f64 	%fd193, [%rd24];
	div.rn.f64 	%fd194, %fd193, %fd6;
	st.global.f64 	[%rd24], %fd194;
	add.s32 	%r1, %r1, %r2;
	cvt.s64.s32 	%rd6, %r1;
	setp.gt.u64 	%p267, %rd8, %rd6;
	@%p267 bra 	$L__BB1_7;
	bra.uni 	$L__BB1_155;
$L__BB1_20:
	ld.global.f64 	%fd219, [%rd24];
	mov.u64 	%rd427, %rd23;
	mov.u64 	%rd426, %rd22;
$L__BB1_21:
	mov.u32 	%r36, %r448;
	mov.u32 	%r448, %r447;
	mov.u32 	%r37, %r446;
	mov.u32 	%r447, %r445;
	mov.u32 	%r446, %r444;
	add.s64 	%rd430, %rd10, 1;
	shr.u32 	%r383, %r36, 2;
	xor.b32  	%r384, %r383, %r36;
	shl.b32 	%r385, %r447, 4;
	shl.b32 	%r386, %r384, 1;
	xor.b32  	%r387, %r385, %r386;
	xor.b32  	%r388, %r387, %r447;
	xor.b32  	%r444, %r388, %r384;
	add.s32 	%r389, %r443, %r444;
	add.s32 	%r390, %r389, 362437;
	shr.u32 	%r391, %r37, 2;
	xor.b32  	%r392, %r391, %r37;
	shl.b32 	%r393, %r444, 4;
	shl.b32 	%r394, %r392, 1;
	xor.b32  	%r395, %r394, %r393;
	xor.b32  	%r396, %r395, %r392;
	xor.b32  	%r445, %r396, %r444;
	add.s32 	%r443, %r443, 724874;
	add.s32 	%r397, %r445, %r443;
	cvt.u64.u32 	%rd383, %r390;
	mul.wide.u32 	%rd384, %r397, 2097152;
	xor.b64  	%rd385, %rd384, %rd383;
	cvt.rn.f64.u64 	%fd180, %rd385;
	fma.rn.f64 	%fd10, %fd180, 0d3CA0000000000000, 0d3C90000000000000;
	mov.b64 	%rd431, 0;
$L__BB1_22:
	add.s64 	%rd386, %rd430, %rd431;
	shr.u64 	%rd387, %rd386, 1;
	shl.b64 	%rd388, %rd387, 3;
	add.s64 	%rd389, %rd3, %rd388;
	ld.global.f64 	%fd181, [%rd389];
	setp.geu.f64 	%p245, %fd10, %fd181;
	selp.b64 	%rd431, %rd387, %rd431, %p245;
	setp.gt.f64 	%p246, %fd10, %fd181;
	selp.b64 	%rd430, %rd430, %rd387, %p246;
	sub.s64 	%rd390, %rd430, %rd431;
	setp.gt.u64 	%p247, %rd390, 1;
	@%p247 bra 	$L__BB1_22;
	shl.b64 	%rd391, %rd431, 3;
	add.s64 	%rd392, %rd3, %rd391;
	ld.global.f64 	%fd182, [%rd392];
	setp.le.f64 	%p248, %fd10, %fd182;
	selp.b64 	%rd40, %rd431, %rd430, %p248;
	add.s64 	%rd41, %rd426, -1;
	mad.lo.s64 	%rd393, %rd41, %rd7, %rd427;
	shl.b64 	%rd394, %rd393, 3;
	add.s64 	%rd395, %rd2, %rd394;
	ld.global.f64 	%fd183, [%rd395+-8];
	fma.rn.f64 	%fd219, %fd183, %fd7, %fd219;
	st.global.f64 	[%rd24], %fd219;
	setp.gt.u64 	%p249, %rd40, %rd9;
	@%p249 bra 	$L__BB1_24;
	bra.uni 	$L__BB1_27;
$L__BB1_24:
	setp.gt.u64 	%p251, %rd40, %rd10;
	mov.pred 	%p269, -1;
	@%p251 bra 	$L__BB1_12;
	not.b64 	%rd397, %rd40;
	add.s64 	%rd398, %rd426, %rd9;
	add.s64 	%rd426, %rd398, %rd397;
$L__BB1_26:
	setp.gt.s64 	%p269, %rd426, 0;
	setp.lt.u64 	%p252, %rd427, %rd197;
	setp.gt.s64 	%p253, %rd427, 0;
	and.pred  	%p254, %p253, %p269;
	and.pred  	%p255, %p254, %p252;
	@%p255 bra 	$L__BB1_21;
	bra.uni 	$L__BB1_12;
$L__BB1_27:
	sub.s64 	%rd396, %rd427, %rd197;
	add.s64 	%rd427, %rd396, %rd40;
	mov.u64 	%rd426, %rd41;
	bra.uni 	$L__BB1_26;
$L__BB1_28:
	or.b64  	%rd342, %rd6, %rd7;
	and.b64  	%rd343, %rd342, -4294967296;
	setp.ne.s64 	%p210, %rd343, 0;
	@%p210 bra 	$L__BB1_30;
	cvt.u32.u64 	%r355, %rd7;
	cvt.u32.u64 	%r356, %rd6;
	div.u32 	%r357, %r356, %r355;
	mul.lo.s32 	%r358, %r357, %r355;
	sub.s32 	%r359, %r356, %r358;
	cvt.u64.u32 	%rd435, %r357;
	cvt.u64.u32 	%rd436, %r359;
	bra.uni 	$L__BB1_31;
$L__BB1_30:
	div.u64 	%rd435, %rd6, %rd7;
	mul.lo.s64 	%rd344, %rd435, %rd7;
	sub.s64 	%rd436, %rd6, %rd344;
$L__BB1_31:
	ld.param.u64 	%rd412, [_Z12solve_kernelP17curandStateXORWOWPdS1_yyyddddS1_S1__param_1];
	add.s64 	%rd50, %rd435, 1;
	add.s64 	%rd51, %rd436, 1;
	setp.lt.u64 	%p9, %rd435, 9223372036854775807;
	setp.lt.u64 	%p211, %rd51, %rd197;
	setp.lt.u64 	%p212, %rd436, 9223372036854775807;
	and.pred  	%p213, %p211, %p212;
	and.pred  	%p10, %p9, %p213;
	cvta.to.global.u64 	%rd346, %rd412;
	shl.b64 	%rd347, %rd6, 3;
	add.s64 	%rd52, %rd346, %rd347;
	mov.b64 	%rd437, 0;
$L__BB1_32:
	mov.u64 	%rd438, %rd50;
	mov.u64 	%rd439, %rd51;
	mov.pred 	%p270, %p9;
	@%p10 bra 	$L__BB1_41;
$L__BB1_33:
	setp.eq.s64 	%p228, %rd438, 0;
	setp.gt.s64 	%p229, %rd439, -1;
	setp.le.u64 	%p230, %rd439, %rd197;
	and.pred  	%p231, %p229, %p230;
	and.pred  	%p232, %p228, %p231;
	@%p232 bra 	$L__BB1_38;
	setp.eq.s64 	%p233, %rd439, 0;
	and.pred  	%p234, %p270, %p233;
	@%p234 bra 	$L__BB1_37;
	setp.ne.s64 	%p235, %rd439, %rd197;
	not.pred 	%p236, %p270;
	or.pred  	%p237, %p236, %p235;
	@%p237 bra 	$L__BB1_39;
	sub.s64 	%rd368, %rd10, %rd197;
	add.s64 	%rd369, %rd368, %rd438;
	shl.b64 	%rd370, %rd369, 3;
	add.s64 	%rd371, %rd1, %rd370;
	ld.global.f64 	%fd168, [%rd371+8];
	ld.global.f64 	%fd169, [%rd52];
	add.f64 	%fd170, %fd168, %fd169;
	st.global.f64 	[%rd52], %fd170;
	bra.uni 	$L__BB1_39;
$L__BB1_37:
	add.s64 	%rd372, %rd197, %rd438;
	shl.b64 	%rd373, %rd372, 3;
	add.s64 	%rd374, %rd1, %rd373;
	ld.global.f64 	%fd171, [%rd374+8];
	ld.global.f64 	%fd172, [%rd52];
	add.f64 	%fd173, %fd171, %fd172;
	st.global.f64 	[%rd52], %fd173;
	bra.uni 	$L__BB1_39;
$L__BB1_38:
	shl.b64 	%rd375, %rd439, 3;
	add.s64 	%rd376, %rd1, %rd375;
	ld.global.f64 	%fd174, [%rd376];
	ld.global.f64 	%fd175, [%rd52];
	add.f64 	%fd176, %fd174, %fd175;
	st.global.f64 	[%rd52], %fd176;
$L__BB1_39:
	ld.param.u64 	%rd419, [_Z12solve_kernelP17curandStateXORWOWPdS1_yyyddddS1_S1__param_5];
	add.s64 	%rd437, %rd437, 1;
	setp.eq.s64 	%p238, %rd437, %rd419;
	@%p238 bra 	$L__BB1_40;
	bra.uni 	$L__BB1_32;
$L__BB1_40:
	ld.global.f64 	%fd177, [%rd52];
	div.rn.f64 	%fd178, %fd177, %fd6;
	st.global.f64 	[%rd52], %fd178;
	add.s32 	%r1, %r1, %r2;
	cvt.s64.s32 	%rd6, %r1;
	setp.gt.u64 	%p239, %rd8, %rd6;
	@%p239 bra 	$L__BB1_28;
	bra.uni 	$L__BB1_155;
$L__BB1_41:
	ld.param.f64 	%fd218, [_Z12solve_kernelP17curandStateXORWOWPdS1_yyyddddS1_S1__param_9];
	ld.param.f64 	%fd209, [_Z12solve_kernelP17curandStateXORWOWPdS1_yyyddddS1_S1__param_8];
	setp.ne.s32 	%p214, %r10, 2146435072;
	{ // callseq 3, 0
	.param .b64 param0;
	st.param.f64 	[param0], %fd1;
	.param .b64 param1;
	st.param.f64 	[param1], %fd218;
	.param .b64 retval0;
	call.uni (retval0), 
	__internal_accurate_pow, 
	(
	param0, 
	param1
	);
	ld.param.f64 	%fd153, [retval0];
	} // callseq 3
	neg.f64 	%fd155, %fd153;
	selp.f64 	%fd156, %fd155, %fd153, %p1;
	selp.f64 	%fd157, 0dFFF8000000000000, %fd156, %p2;
	ld.global.f64 	%fd220, [%rd52];
	add.rn.f64 	%fd158, %fd209, %fd218;
	selp.f64 	%fd159, %fd157, %fd158, %p214;
	setp.eq.f64 	%p215, %fd209, 0d3FF0000000000000;
	setp.eq.f64 	%p216, %fd218, 0d0000000000000000;
	selp.f64 	%fd160, 0d3FF0000000000000, %fd159, %p216;
	selp.f64 	%fd13, 0d3FF0000000000000, %fd160, %p215;
	mov.u64 	%rd439, %rd51;
	mov.u64 	%rd438, %rd50;
$L__BB1_42:
	mov.u32 	%r65, %r448;
	mov.u32 	%r448, %r447;
	mov.u32 	%r66, %r446;
	mov.u32 	%r447, %r445;
	mov.u32 	%r446, %r444;
	mov.u32 	%r64, %r443;
	add.s64 	%rd442, %rd10, 1;
	shr.u32 	%r360, %r65, 2;
	xor.b32  	%r361, %r360, %r65;
	shl.b32 	%r362, %r447, 4;
	shl.b32 	%r363, %r361, 1;
	xor.b32  	%r364, %r362, %r363;
	xor.b32  	%r365, %r364, %r447;
	xor.b32  	%r444, %r365, %r361;
	shr.u32 	%r366, %r66, 2;
	xor.b32  	%r367, %r366, %r66;
	shl.b32 	%r368, %r444, 4;
	shl.b32 	%r369, %r367, 1;
	xor.b32  	%r370, %r369, %r368;
	xor.b32  	%r371, %r370, %r367;
	xor.b32  	%r445, %r371, %r444;
	add.s32 	%r443, %r64, 724874;
	mov.b64 	%rd443, 0;
$L__BB1_43:
	add.s64 	%rd349, %rd442, %rd443;
	shr.u64 	%rd350, %rd349, 1;
	shl.b64 	%rd351, %rd350, 3;
	add.s64 	%rd352, %rd3, %rd351;
	ld.global.f64 	%fd161, [%rd352];
	add.s32 	%r372, %r445, %r443;
	mul.wide.u32 	%rd353, %r372, 2097152;
	add.s32 	%r373, %r64, %r444;
	add.s32 	%r374, %r373, 362437;
	cvt.u64.u32 	%rd354, %r374;
	xor.b64  	%rd355, %rd353, %rd354;
	cvt.rn.f64.u64 	%fd162, %rd355;
	fma.rn.f64 	%fd163, %fd162, 0d3CA0000000000000, 0d3C90000000000000;
	setp.geu.f64 	%p217, %fd163, %fd161;
	selp.b64 	%rd443, %rd350, %rd443, %p217;
	setp.gt.f64 	%p218, %fd163, %fd161;
	selp.b64 	%rd442, %rd442, %rd350, %p218;
	sub.s64 	%rd356, %rd442, %rd443;
	setp.gt.u64 	%p219, %rd356, 1;
	@%p219 bra 	$L__BB1_43;
	shl.b64 	%rd357, %rd443, 3;
	add.s64 	%rd358, %rd3, %rd357;
	ld.global.f64 	%fd164, [%rd358];
	setp.le.f64 	%p220, %fd163, %fd164;
	selp.b64 	%rd68, %rd443, %rd442, %p220;
	add.s64 	%rd69, %rd438, -1;
	mad.lo.s64 	%rd362, %rd69, %rd7, %rd439;
	shl.b64 	%rd363, %rd362, 3;
	add.s64 	%rd364, %rd2, %rd363;
	ld.global.f64 	%fd167, [%rd364+-8];
	fma.rn.f64 	%fd220, %fd167, %fd13, %fd220;
	st.global.f64 	[%rd52], %fd220;
	setp.gt.u64 	%p221, %rd68, %rd9;
	@%p221 bra 	$L__BB1_45;
	bra.uni 	$L__BB1_48;
$L__BB1_45:
	setp.gt.u64 	%p223, %rd68, %rd10;
	mov.pred 	%p270, -1;
	@%p223 bra 	$L__BB1_33;
	not.b64 	%rd366, %rd68;
	add.s64 	%rd367, %rd438, %rd9;
	add.s64 	%rd438, %rd367, %rd366;
$L__BB1_47:
	setp.gt.s64 	%p270, %rd438, 0;
	setp.lt.u64 	%p224, %rd439, %rd197;
	setp.gt.s64 	%p225, %rd439, 0;
	and.pred  	%p226, %p225, %p270;
	and.pred  	%p227, %p226, %p224;
	@%p227 bra 	$L__BB1_42;
	bra.uni 	$L__BB1_33;
$L__BB1_48:
	sub.s64 	%rd365, %rd439, %rd197;
	add.s64 	%rd439, %rd365, %rd68;
	mov.u64 	%rd438, %rd69;
	bra.uni 	$L__BB1_47;
$L__BB1_49:
	ld.param.f64 	%fd205, [_Z12solve_kernelP17curandStateXORWOWPdS1_yyyddddS1_S1__param_8];
	setp.eq.f64 	%p139, %fd205, 0d0000000000000000;
	@%p139 bra 	$L__BB1_53;
	setp.ne.s32 	%p140, %r12, 1071644672;
	setp.neu.f64 	%p141, %fd1, 0d7FF0000000000000;
	setp.eq.f64 	%p142, %fd2, 0d7FF0000000000000;
	setp.eq.s32 	%p143, %r10, 2146435072;
	setp.ne.s32 	%p144, %r10, 2146435072;
	or.pred  	%p145, %p144, %p142;
	or.pred  	%p13, %p145, %p141;
	and.pred  	%p14, %p142, %p143;
	selp.b32 	%r307, %r13, %r11, %p140;
	selp.b32 	%r308, %r307, %r11, %p1;
	mov.b32 	%r309, 0;
	mov.b64 	%fd16, {%r309, %r308};
$L__BB1_51:
	or.b64  	%rd279, %rd6, %rd7;
	and.b64  	%rd280, %rd279, -4294967296;
	setp.ne.s64 	%p146, %rd280, 0;
	@%p146 bra 	$L__BB1_75;
	cvt.u32.u64 	%r310, %rd7;
	cvt.u32.u64 	%r311, %rd6;
	div.u32 	%r312, %r311, %r310;
	mul.lo.s32 	%r313, %r312, %r310;
	sub.s32 	%r314, %r311, %r313;
	cvt.u64.u32 	%rd459, %r312;
	cvt.u64.u32 	%rd460, %r314;
	bra.uni 	$L__BB1_76;
$L__BB1_53:
	ld.param.f64 	%fd217, [_Z12solve_kernelP17curandStateXORWOWPdS1_yyyddddS1_S1__param_9];
	ld.param.f64 	%fd207, [_Z12solve_kernelP17curandStateXORWOWPdS1_yyyddddS1_S1__param_8];
	setp.ne.s32 	%p175, %r12, 1071644672;
	setp.neu.f64 	%p176, %fd1, 0d7FF0000000000000;
	setp.eq.f64 	%p177, %fd2, 0d7FF0000000000000;
	setp.ne.s32 	%p178, %r10, 2146435072;
	setp.lt.s32 	%p179, %r9, 0;
	selp.f64 	%fd131, %fd3, %fd4, %p178;
	selp.f64 	%fd132, %fd131, %fd3, %p177;
	selp.b32 	%r331, %r13, %r11, %p175;
	selp.b32 	%r332, %r331, %r11, %p3;
	selp.b32 	%r333, %r332, %r11, %p179;
	mov.b32 	%r334, 0;
	mov.b64 	%fd133, {%r334, %r333};
	selp.f64 	%fd134, %fd132, %fd133, %p176;
	selp.f64 	%fd135, %fd132, %fd134, %p177;
	selp.f64 	%fd136, %fd132, %fd135, %p178;
	setp.eq.f64 	%p180, %fd207, 0d3FF0000000000000;
	setp.eq.f64 	%p181, %fd217, 0d0000000000000000;
	selp.f64 	%fd137, 0d3FF0000000000000, %fd136, %p181;
	selp.f64 	%fd17, 0d3FF0000000000000, %fd137, %p180;
$L__BB1_54:
	or.b64  	%rd311, %rd6, %rd7;
	and.b64  	%rd312, %rd311, -4294967296;
	setp.ne.s64 	%p182, %rd312, 0;
	@%p182 bra 	$L__BB1_56;
	cvt.u32.u64 	%r335, %rd7;
	cvt.u32.u64 	%r336, %rd6;
	div.u32 	%r337, %r336, %r335;
	mul.lo.s32 	%r338, %r337, %r335;
	sub.s32 	%r339, %r336, %r338;
	cvt.u64.u32 	%rd447, %r337;
	cvt.u64.u32 	%rd448, %r339;
	bra.uni 	$L__BB1_57;
$L__BB1_56:
	div.u64 	%rd447, %rd6, %rd7;
	mul.lo.s64 	%rd313, %rd447, %rd7;
	sub.s64 	%rd448, %rd6, %rd313;
$L__BB1_57:
	add.s64 	%rd78, %rd447, 1;
	add.s64 	%rd79, %rd448, 1;
	setp.lt.u64 	%p15, %rd447, 9223372036854775807;
	setp.lt.u64 	%p183, %rd79, %rd197;
	setp.lt.u64 	%p184, %rd448, 9223372036854775807;
	and.pred  	%p185, %p183, %p184;
	and.pred  	%p16, %p15, %p185;
	shl.b64 	%rd315, %rd6, 3;
	add.s64 	%rd80, %rd4, %rd315;
	mov.b64 	%rd449, 0;
$L__BB1_58:
	mov.u64 	%rd450, %rd78;
	mov.u64 	%rd451, %rd79;
	mov.pred 	%p271, %p15;
	@%p16 bra 	$L__BB1_67;
$L__BB1_59:
	setp.eq.s64 	%p197, %rd450, 0;
	setp.gt.s64 	%p198, %rd451, -1;
	setp.le.u64 	%p199, %rd451, %rd197;
	and.pred  	%p200, %p198, %p199;
	and.pred  	%p201, %p197, %p200;
	@%p201 bra 	$L__BB1_64;
	setp.eq.s64 	%p202, %rd451, 0;
	and.pred  	%p203, %p271, %p202;
	@%p203 bra 	$L__BB1_63;
	setp.ne.s64 	%p204, %rd451, %rd197;
	not.pred 	%p205, %p271;
	or.pred  	%p206, %p205, %p204;
	@%p206 bra 	$L__BB1_65;
	sub.s64 	%rd333, %rd10, %rd197;
	add.s64 	%rd334, %rd333, %rd450;
	shl.b64 	%rd335, %rd334, 3;
	add.s64 	%rd336, %rd1, %rd335;
	ld.global.f64 	%fd142, [%rd336+8];
	ld.global.f64 	%fd143, [%rd80];
	add.f64 	%fd144, %fd142, %fd143;
	st.global.f64 	[%rd80], %fd144;
	bra.uni 	$L__BB1_65;
$L__BB1_63:
	add.s64 	%rd337, %rd197, %rd450;
	shl.b64 	%rd338, %rd337, 3;
	add.s64 	%rd339, %rd1, %rd338;
	ld.global.f64 	%fd145, [%rd339+8];
	ld.global.f64 	%fd146, [%rd80];
	add.f64 	%fd147, %fd145, %fd146;
	st.global.f64 	[%rd80], %fd147;
	bra.uni 	$L__BB1_65;
$L__BB1_64:
	shl.b64 	%rd340, %rd451, 3;
	add.s64 	%rd341, %rd1, %rd340;
	ld.global.f64 	%fd148, [%rd341];
	ld.global.f64 	%fd149, [%rd80];
	add.f64 	%fd150, %fd148, %fd149;
	st.global.f64 	[%rd80], %fd150;
$L__BB1_65:
	ld.param.u64 	%rd418, [_Z12solve_kernelP17curandStateXORWOWPdS1_yyyddddS1_S1__param_5];
	add.s64 	%rd449, %rd449, 1;
	setp.eq.s64 	%p207, %rd449, %rd418;
	@%p207 bra 	$L__BB1_66;
	bra.uni 	$L__BB1_58;
$L__BB1_66:
	ld.global.f64 	%fd151, [%rd80];
	div.rn.f64 	%fd152, %fd151, %fd6;
	st.global.f64 	[%rd80], %fd152;
	add.s32 	%r1, %r1, %r2;
	cvt.s64.s32 	%rd6, %r1;
	setp.gt.u64 	%p208, %rd8, %rd6;
	@%p208 bra 	$L__BB1_54;
	bra.uni 	$L__BB1_155;
$L__BB1_67:
	ld.global.f64 	%fd221, [%rd80];
	mov.u64 	%rd451, %rd79;
	mov.u64 	%rd450, %rd78;
$L__BB1_68:
	mov.u32 	%r94, %r448;
	mov.u32 	%r448, %r447;
	mov.u32 	%r95, %r446;
	mov.u32 	%r447, %r445;
	mov.u32 	%r446, %r444;
	shr.u32 	%r340, %r94, 2;
	xor.b32  	%r341, %r340, %r94;
	shl.b32 	%r342, %r447, 4;
	shl.b32 	%r343, %r341, 1;
	xor.b32  	%r344, %r342, %r343;
	xor.b32  	%r345, %r344, %r447;
	xor.b32  	%r444, %r345, %r341;
	add.s32 	%r346, %r443, %r444;
	add.s32 	%r347, %r346, 362437;
	shr.u32 	%r348, %r95, 2;
	xor.b32  	%r349, %r348, %r95;
	shl.b32 	%r350, %r444, 4;
	shl.b32 	%r351, %r349, 1;
	xor.b32  	%r352, %r351, %r350;
	xor.b32  	%r353, %r352, %r349;
	xor.b32  	%r445, %r353, %r444;
	add.s32 	%r443, %r443, 724874;
	add.s32 	%r354, %r445, %r443;
	cvt.u64.u32 	%rd317, %r347;
	mul.wide.u32 	%rd318, %r354, 2097152;
	xor.b64  	%rd319, %rd318, %rd317;
	cvt.rn.f64.u64 	%fd138, %rd319;
	fma.rn.f64 	%fd20, %fd138, 0d3CA0000000000000, 0d3C90000000000000;
	mov.b64 	%rd455, 0;
	mov.u64 	%rd454, %rd11;
$L__BB1_69:
	add.s64 	%rd320, %rd454, %rd455;
	shr.u64 	%rd321, %rd320, 1;
	shl.b64 	%rd322, %rd321, 3;
	add.s64 	%rd323, %rd3, %rd322;
	ld.global.f64 	%fd139, [%rd323];
	setp.geu.f64 	%p186, %fd20, %fd139;
	selp.b64 	%rd455, %rd321, %rd455, %p186;
	setp.gt.f64 	%p187, %fd20, %fd139;
	selp.b64 	%rd454, %rd454, %rd321, %p187;
	sub.s64 	%rd324, %rd454, %rd455;
	setp.gt.u64 	%p188, %rd324, 1;
	@%p188 bra 	$L__BB1_69;
	shl.b64 	%rd325, %rd455, 3;
	add.s64 	%rd326, %rd3, %rd325;
	ld.global.f64 	%fd140, [%rd326];
	setp.le.f64 	%p189, %fd20, %fd140;
	selp.b64 	%rd96, %rd455, %rd454, %p189;
	add.s64 	%rd97, %rd450, -1;
	mad.lo.s64 	%rd327, %rd97, %rd7, %rd451;
	shl.b64 	%rd328, %rd327, 3;
	add.s64 	%rd329, %rd2, %rd328;
	ld.global.f64 	%fd141, [%rd329+-8];
	fma.rn.f64 	%fd221, %fd141, %fd17, %fd221;
	st.global.f64 	[%rd80], %fd221;
	setp.gt.u64 	%p190, %rd96, %rd9;
	@%p190 bra 	$L__BB1_71;
	bra.uni 	$L__BB1_74;
$L__BB1_71:
	setp.gt.u64 	%p192, %rd96, %rd10;
	mov.pred 	%p271, -1;
	@%p192 bra 	$L__BB1_59;
	not.b64 	%rd331, %rd96;
	add.s64 	%rd332, %rd450, %rd9;
	add.s64 	%rd450, %rd332, %rd331;
$L__BB1_73:
	setp.gt.s64 	%p271, %rd450, 0;
	setp.lt.u64 	%p193, %rd451, %rd197;
	setp.gt.s64 	%p194, %rd451, 0;
	and.pred  	%p195, %p194, %p271;
	and.pred  	%p196, %p195, %p193;
	@%p196 bra 	$L__BB1_68;
	bra.uni 	$L__BB1_59;
$L__BB1_74:
	sub.s64 	%rd330, %rd451, %rd197;
	add.s64 	%rd451, %rd330, %rd96;
	mov.u64 	%rd450, %rd97;
	bra.uni 	$L__BB1_73;
$L__BB1_75:
	div.u64 	%rd459, %rd6, %rd7;
	mul.lo.s64 	%rd281, %rd459, %rd7;
	sub.s64 	%rd460, %rd6, %rd281;
$L__BB1_76:
	ld.param.u64 	%rd411, [_Z12solve_kernelP17curandStateXORWOWPdS1_yyyddddS1_S1__param_1];
	add.s64 	%rd106, %rd459, 1;
	add.s64 	%rd107, %rd460, 1;
	setp.lt.u64 	%p19, %rd459, 9223372036854775807;
	setp.lt.u64 	%p147, %rd107, %rd197;
	setp.lt.u64 	%p148, %rd460, 9223372036854775807;
	and.pred  	%p149, %p147, %p148;
	and.pred  	%p20, %p19, %p149;
	cvta.to.global.u64 	%rd283, %rd411;
	shl.b64 	%rd284, %rd6, 3;
	add.s64 	%rd108, %rd283, %rd284;
	mov.b64 	%rd461, 0;
$L__BB1_77:
	mov.u64 	%rd462, %rd106;
	mov.u64 	%rd463, %rd107;
	mov.pred 	%p272, %p19;
	@%p20 bra 	$L__BB1_86;
$L__BB1_78:
	setp.eq.s64 	%p163, %rd462, 0;
	setp.gt.s64 	%p164, %rd463, -1;
	setp.le.u64 	%p165, %rd463, %rd197;
	and.pred  	%p166, %p164, %p165;
	and.pred  	%p167, %p163, %p166;
	@%p167 bra 	$L__BB1_83;
	setp.eq.s64 	%p168, %rd463, 0;
	and.pred  	%p169, %p272, %p168;
	@%p169 bra 	$L__BB1_82;
	setp.ne.s64 	%p170, %rd463, %rd197;
	not.pred 	%p171, %p272;
	or.pred  	%p172, %p171, %p170;
	@%p172 bra 	$L__BB1_84;
	sub.s64 	%rd302, %rd10, %rd197;
	add.s64 	%rd303, %rd302, %rd462;
	shl.b64 	%rd304, %rd303, 3;
	add.s64 	%rd305, %rd1, %rd304;
	ld.global.f64 	%fd120, [%rd305+8];
	ld.global.f64 	%fd121, [%rd108];
	add.f64 	%fd122, %fd120, %fd121;
	st.global.f64 	[%rd108], %fd122;
	bra.uni 	$L__BB1_84;
$L__BB1_82:
	add.s64 	%rd306, %rd197, %rd462;
	shl.b64 	%rd307, %rd306, 3;
	add.s64 	%rd308, %rd1, %rd307;
	ld.global.f64 	%fd123, [%rd308+8];
	ld.global.f64 	%fd124, [%rd108];
	add.f64 	%fd125, %fd123, %fd124;
	st.global.f64 	[%rd108], %fd125;
	bra.uni 	$L__BB1_84;
$L__BB1_83:
	shl.b64 	%rd309, %rd463, 3;
	add.s64 	%rd310, %rd1, %rd309;
	ld.global.f64 	%fd126, [%rd310];
	ld.global.f64 	%fd127, [%rd108];
	add.f64 	%fd128, %fd126, %fd127;
	st.global.f64 	[%rd108], %fd128;
$L__BB1_84:
	ld.param.u64 	%rd417, [_Z12solve_kernelP17curandStateXORWOWPdS1_yyyddddS1_S1__param_5];
	add.s64 	%rd461, %rd461, 1;
	setp.eq.s64 	%p173, %rd461, %rd417;
	@%p173 bra 	$L__BB1_85;
	bra.uni 	$L__BB1_77;
$L__BB1_85:
	ld.global.f64 	%fd129, [%rd108];
	div.rn.f64 	%fd130, %fd129, %fd6;
	st.global.f64 	[%rd108], %fd130;
	add.s32 	%r1, %r1, %r2;
	cvt.s64.s32 	%rd6, %r1;
	setp.gt.u64 	%p174, %rd8, %rd6;
	@%p174 bra 	$L__BB1_51;
	bra.uni 	$L__BB1_155;
$L__BB1_86:
	ld.param.f64 	%fd216, [_Z12solve_kernelP17curandStateXORWOWPdS1_yyyddddS1_S1__param_9];
	ld.param.f64 	%fd206, [_Z12solve_kernelP17curandStateXORWOWPdS1_yyyddddS1_S1__param_8];
	{ // callseq 2, 0
	.param .b64 param0;
	st.param.f64 	[param0], %fd1;
	.param .b64 param1;
	st.param.f64 	[param1], %fd216;
	.param .b64 retval0;
	call.uni (retval0), 
	__internal_accurate_pow, 
	(
	param0, 
	param1
	);
	ld.param.f64 	%fd108, [retval0];
	} // callseq 2
	neg.f64 	%fd110, %fd108;
	selp.f64 	%fd111, %fd110, %fd108, %p1;
	selp.f64 	%fd112, 0dFFF8000000000000, %fd111, %p2;
	ld.global.f64 	%fd222, [%rd108];
	selp.f64 	%fd113, %fd4, %fd112, %p14;
	selp.f64 	%fd114, %fd113, %fd16, %p13;
	setp.eq.f64 	%p150, %fd206, 0d3FF0000000000000;
	setp.eq.f64 	%p151, %fd216, 0d0000000000000000;
	selp.f64 	%fd115, 0d3FF0000000000000, %fd114, %p151;
	selp.f64 	%fd23, 0d3FF0000000000000, %fd115, %p150;
	mov.u64 	%rd463, %rd107;
	mov.u64 	%rd462, %rd106;
$L__BB1_87:
	mov.u32 	%r123, %r448;
	mov.u32 	%r448, %r447;
	mov.u32 	%r124, %r446;
	mov.u32 	%r447, %r445;
	mov.u32 	%r446, %r444;
	add.s64 	%rd466, %rd10, 1;
	shr.u32 	%r315, %r123, 2;
	xor.b32  	%r316, %r315, %r123;
	shl.b32 	%r317, %r447, 4;
	shl.b32 	%r318, %r316, 1;
	xor.b32  	%r319, %r317, %r318;
	xor.b32  	%r320, %r319, %r447;
	xor.b32  	%r444, %r320, %r316;
	add.s32 	%r321, %r443, %r444;
	add.s32 	%r322, %r321, 362437;
	shr.u32 	%r323, %r124, 2;
	xor.b32  	%r324, %r323, %r124;
	shl.b32 	%r325, %r444, 4;
	shl.b32 	%r326, %r324, 1;
	xor.b32  	%r327, %r326, %r325;
	xor.b32  	%r328, %r327, %r324;
	xor.b32  	%r445, %r328, %r444;
	add.s32 	%r443, %r443, 724874;
	add.s32 	%r329, %r445, %r443;
	cvt.u64.u32 	%rd286, %r322;
	mul.wide.u32 	%rd287, %r329, 2097152;
	xor.b64  	%rd288, %rd287, %rd286;
	cvt.rn.f64.u64 	%fd116, %rd288;
	fma.rn.f64 	%fd25, %fd116, 0d3CA0000000000000, 0d3C90000000000000;
	mov.b64 	%rd467, 0;
$L__BB1_88:
	add.s64 	%rd289, %rd466, %rd467;
	shr.u64 	%rd290, %rd289, 1;
	shl.b64 	%rd291, %rd290, 3;
	add.s64 	%rd292, %rd3, %rd291;
	ld.global.f64 	%fd117, [%rd292];
	setp.geu.f64 	%p152, %fd25, %fd117;
	selp.b64 	%rd467, %rd290, %rd467, %p152;
	setp.gt.f64 	%p153, %fd25, %fd117;
	selp.b64 	%rd466, %rd466, %rd290, %p153;
	sub.s64 	%rd293, %rd466, %rd467;
	setp.gt.u64 	%p154, %rd293, 1;
	@%p154 bra 	$L__BB1_88;
	shl.b64 	%rd294, %rd467, 3;
	add.s64 	%rd295, %rd3, %rd294;
	ld.global.f64 	%fd118, [%rd295];
	setp.le.f64 	%p155, %fd25, %fd118;
	selp.b64 	%rd124, %rd467, %rd466, %p155;
	add.s64 	%rd125, %rd462, -1;
	mad.lo.s64 	%rd296, %rd125, %rd7, %rd463;
	shl.b64 	%rd297, %rd296, 3;
	add.s64 	%rd298, %rd2, %rd297;
	ld.global.f64 	%fd119, [%rd298+-8];
	fma.rn.f64 	%fd222, %fd119, %fd23, %fd222;
	st.global.f64 	[%rd108], %fd222;
	setp.gt.u64 	%p156, %rd124, %rd9;
	@%p156 bra 	$L__BB1_90;
	bra.uni 	$L__BB1_93;
$L__BB1_90:
	setp.gt.u64 	%p158, %rd124, %rd10;
	mov.pred 	%p272, -1;
	@%p158 bra 	$L__BB1_78;
	not.b64 	%rd300, %rd124;
	add.s64 	%rd301, %rd462, %rd9;
	add.s64 	%rd462, %rd301, %rd300;
$L__BB1_92:
	setp.gt.s64 	%p272, %rd462, 0;
	setp.lt.u64 	%p159, %rd463, %rd197;
	setp.gt.s64 	%p160, %rd463, 0;
	and.pred  	%p161, %p160, %p272;
	and.pred  	%p162, %p161, %p159;
	@%p162 bra 	$L__BB1_87;
	bra.uni 	$L__BB1_78;
$L__BB1_93:
	sub.s64 	%rd299, %rd463, %rd197;
	add.s64 	%rd463, %rd299, %rd124;
	mov.u64 	%rd462, %rd125;
	bra.uni 	$L__BB1_92;
$L__BB1_94:
	ld.param.f64 	%fd211, [_Z12solve_kernelP17curandStateXORWOWPdS1_yyyddddS1_S1__param_9];
	ld.param.f64 	%fd198, [_Z12solve_kernelP17curandStateXORWOWPdS1_yyyddddS1_S1__param_8];
	setp.nan.f64 	%p47, %fd198, %fd211;
	@%p47 bra 	$L__BB1_98;
	ld.param.f64 	%fd199, [_Z12solve_kernelP17curandStateXORWOWPdS1_yyyddddS1_S1__param_8];
	setp.ne.s32 	%p48, %r12, 1071644672;
	setp.eq.f64 	%p49, %fd199, 0d0000000000000000;
	setp.lt.s32 	%p50, %r9, 0;
	setp.eq.s64 	%p51, %rd206, -9223372036854775808;
	selp.u32 	%r237, -1, 0, %p3;
	selp.u32 	%r238, -1, 0, %p51;
	selp.b32 	%r239, %r237, %r238, %p49;
	and.b32  	%r241, %r239, 1;
	setp.eq.b32 	%p52, %r241, 1;
	selp.b32 	%r242, %r13, %r11, %p48;
	selp.b32 	%r243, %r242, %r11, %p52;
	selp.b32 	%r244, %r243, %r11, %p50;
	mov.b32 	%r245, 0;
	mov.b64 	%fd27, {%r245, %r244};
$L__BB1_96:
	or.b64  	%rd207, %rd6, %rd7;
	and.b64  	%rd208, %rd207, -4294967296;
	setp.ne.s64 	%p53, %rd208, 0;
	@%p53 bra 	$L__BB1_138;
	cvt.u32.u64 	%r246, %rd7;
	cvt.u32.u64 	%r247, %rd6;
	div.u32 	%r248, %r247, %r246;
	mul.lo.s32 	%r249, %r248, %r246;
	sub.s32 	%r250, %r247, %r249;
	cvt.u64.u32 	%rd491, %r248;
	cvt.u64.u32 	%rd492, %r250;
	bra.uni 	$L__BB1_139;
$L__BB1_98:
	ld.param.f64 	%fd202, [_Z12solve_kernelP17curandStateXORWOWPdS1_yyyddddS1_S1__param_8];
	setp.eq.f64 	%p85, %fd202, 0d0000000000000000;
	@%p85 bra 	$L__BB1_99;
	bra.uni 	$L__BB1_119;
$L__BB1_99:
	setp.ne.s32 	%p113, %r10, 2146435072;
	selp.f64 	%fd92, %fd3, %fd5, %p113;
	selp.f64 	%fd28, 0d3FF0000000000000, %fd92, %p4;
$L__BB1_100:
	or.b64  	%rd256, %rd6, %rd7;
	and.b64  	%rd257, %rd256, -4294967296;
	setp.ne.s64 	%p114, %rd257, 0;
	@%p114 bra 	$L__BB1_102;
	cvt.u32.u64 	%r286, %rd7;
	cvt.u32.u64 	%r287, %rd6;
	div.u32 	%r288, %r287, %r286;
	mul.lo.s32 	%r289, %r288, %r286;
	sub.s32 	%r290, %r287, %r289;
	cvt.u64.u32 	%rd471, %r288;
	cvt.u64.u32 	%rd472, %r290;
	bra.uni 	$L__BB1_103;
$L__BB1_102:
	div.u64 	%rd471, %rd6, %rd7;
	mul.lo.s64 	%rd258, %rd471, %rd7;
	sub.s64 	%rd472, %rd6, %rd258;
$L__BB1_103:
	add.s64 	%rd134, %rd471, 1;
	add.s64 	%rd135, %rd472, 1;
	setp.lt.u64 	%p23, %rd471, 9223372036854775807;
	setp.lt.u64 	%p115, %rd135, %rd197;
	setp.lt.u64 	%p116, %rd472, 9223372036854775807;
	and.pred  	%p117, %p115, %p116;
	and.pred  	%p24, %p23, %p117;
	shl.b64 	%rd260, %rd6, 3;
	add.s64 	%rd136, %rd4, %rd260;
	mov.b64 	%rd473, 0;
$L__BB1_104:
	mov.u64 	%rd474, %rd134;
	mov.u64 	%rd475, %rd135;
	mov.pred 	%p273, %p23;
	@%p24 bra 	$L__BB1_113;
$L__BB1_105:
	setp.eq.s64 	%p126, %rd474, 0;
	setp.gt.s64 	%p127, %rd475, -1;
	setp.le.u64 	%p128, %rd475, %rd197;
	and.pred  	%p129, %p127, %p128;
	and.pred  	%p130, %p126, %p129;
	@%p130 bra 	$L__BB1_110;
	setp.eq.s64 	%p131, %rd475, 0;
	and.pred  	%p132, %p273, %p131;
	@%p132 bra 	$L__BB1_109;
	setp.ne.s64 	%p133, %rd475, %rd197;
	not.pred 	%p134, %p273;
	or.pred  	%p135, %p134, %p133;
	@%p135 bra 	$L__BB1_111;
	sub.s64 	%rd270, %rd10, %rd197;
	add.s64 	%rd271, %rd270, %rd474;
	shl.b64 	%rd272, %rd271, 3;
	add.s64 	%rd273, %rd1, %rd272;
	ld.global.f64 	%fd97, [%rd273+8];
	ld.global.f64 	%fd98, [%rd136];
	add.f64 	%fd99, %fd97, %fd98;
	st.global.f64 	[%rd136], %fd99;
	bra.uni 	$L__BB1_111;
$L__BB1_109:
	add.s64 	%rd274, %rd197, %rd474;
	shl.b64 	%rd275, %rd274, 3;
	add.s64 	%rd276, %rd1, %rd275;
	ld.global.f64 	%fd100, [%rd276+8];
	ld.global.f64 	%fd101, [%rd136];
	add.f64 	%fd102, %fd100, %fd101;
	st.global.f64 	[%rd136], %fd102;
	bra.uni 	$L__BB1_111;
$L__BB1_110:
	shl.b64 	%rd277, %rd475, 3;
	add.s64 	%rd278, %rd1, %rd277;
	ld.global.f64 	%fd103, [%rd278];
	ld.global.f64 	%fd104, [%rd136];
	add.f64 	%fd105, %fd103, %fd104;
	st.global.f64 	[%rd136], %fd105;
$L__BB1_111:
	ld.param.u64 	%rd416, [_Z12solve_kernelP17curandStateXORWOWPdS1_yyyddddS1_S1__param_5];
	add.s64 	%rd473, %rd473, 1;
	setp.eq.s64 	%p136, %rd473, %rd416;
	@%p136 bra 	$L__BB1_112;
	bra.uni 	$L__BB1_104;
$L__BB1_112:
	ld.global.f64 	%fd106, [%rd136];
	div.rn.f64 	%fd107, %fd106, %fd6;
	st.global.f64 	[%rd136], %fd107;
	add.s32 	%r1, %r1, %r2;
	cvt.s64.s32 	%rd6, %r1;
	setp.gt.u64 	%p137, %rd8, %rd6;
	@%p137 bra 	$L__BB1_100;
	bra.uni 	$L__BB1_155;
$L__BB1_113:
	ld.global.f64 	%fd223, [%rd136];
	mov.u64 	%rd475, %rd135;
	mov.u64 	%rd474, %rd134;
	mov.u32 	%r521, %r446;
	mov.u32 	%r523, %r448;
$L__BB1_114:
	mov.u32 	%r448, %r447;
	mov.u32 	%r447, %r445;
	mov.u32 	%r446, %r444;
	shr.u32 	%r291, %r523, 2;
	xor.b32  	%r292, %r291, %r523;
	shl.b32 	%r293, %r447, 4;
	shl.b32 	%r294, %r292, 1;
	xor.b32  	%r295, %r293, %r294;
	xor.b32  	%r296, %r295, %r447;
	xor.b32  	%r444, %r296, %r292;
	add.s32 	%r297, %r443, %r444;
	add.s32 	%r298, %r297, 362437;
	shr.u32 	%r299, %r521, 2;
	xor.b32  	%r300, %r299, %r521;
	shl.b32 	%r301, %r444, 4;
	shl.b32 	%r302, %r300, 1;
	xor.b32  	%r303, %r302, %r301;
	xor.b32  	%r304, %r303, %r300;
	xor.b32  	%r445, %r304, %r444;
	add.s32 	%r443, %r443, 724874;
	add.s32 	%r305, %r445, %r443;
	cvt.u64.u32 	%rd261, %r298;
	mul.wide.u32 	%rd262, %r305, 2097152;
	xor.b64  	%rd263, %rd262, %rd261;
	cvt.rn.f64.u64 	%fd93, %rd263;
	fma.rn.f64 	%fd94, %fd93, 0d3CA0000000000000, 0d3C90000000000000;
	ld.global.f64 	%fd95, [%rd3];
	setp.le.f64 	%p118, %fd94, %fd95;
	selp.b64 	%rd143, 0, %rd11, %p118;
	add.s64 	%rd144, %rd474, -1;
	mad.lo.s64 	%rd264, %rd144, %rd7, %rd475;
	shl.b64 	%rd265, %rd264, 3;
	add.s64 	%rd266, %rd2, %rd265;
	ld.global.f64 	%fd96, [%rd266+-8];
	fma.rn.f64 	%fd223, %fd96, %fd28, %fd223;
	st.global.f64 	[%rd136], %fd223;
	setp.gt.u64 	%p119, %rd143, %rd9;
	@%p119 bra 	$L__BB1_116;
	sub.s64 	%rd267, %rd475, %rd197;
	add.s64 	%rd475, %rd267, %rd143;
	mov.u64 	%rd474, %rd144;
	bra.uni 	$L__BB1_118;
$L__BB1_116:
	setp.gt.u64 	%p121, %rd143, %rd10;
	mov.pred 	%p273, -1;
	@%p121 bra 	$L__BB1_105;
	not.b64 	%rd268, %rd143;
	add.s64 	%rd269, %rd474, %rd9;
	add.s64 	%rd474, %rd269, %rd268;
$L__BB1_118:
	setp.gt.s64 	%p273, %rd474, 0;
	setp.lt.u64 	%p122, %rd475, %rd197;
	setp.gt.s64 	%p123, %rd475, 0;
	and.pred  	%p124, %p123, %p273;
	and.pred  	%p125, %p124, %p122;
	mov.u32 	%r521, %r446;
	mov.u32 	%r523, %r448;
	@%p125 bra 	$L__BB1_114;
	bra.uni 	$L__BB1_105;
$L__BB1_119:
	or.b64  	%rd232, %rd6, %rd7;
	and.b64  	%rd233, %rd232, -4294967296;
	setp.ne.s64 	%p86, %rd233, 0;
	@%p86 bra 	$L__BB1_121;
	cvt.u32.u64 	%r266, %rd7;
	cvt.u32.u64 	%r267, %rd6;
	div.u32 	%r268, %r267, %r266;
	mul.lo.s32 	%r269, %r268, %r266;
	sub.s32 	%r270, %r267, %r269;
	cvt.u64.u32 	%rd481, %r268;
	cvt.u64.u32 	%rd482, %r270;
	bra.uni 	$L__BB1_122;
$L__BB1_121:
	div.u64 	%rd481, %rd6, %rd7;
	mul.lo.s64 	%rd234, %rd481, %rd7;
	sub.s64 	%rd482, %rd6, %rd234;
$L__BB1_122:
	add.s64 	%rd157, %rd481, 1;
	add.s64 	%rd158, %rd482, 1;
	setp.lt.u64 	%p27, %rd481, 9223372036854775807;
	setp.lt.u64 	%p87, %rd158, %rd197;
	setp.lt.u64 	%p88, %rd482, 9223372036854775807;
	and.pred  	%p89, %p87, %p88;
	and.pred  	%p28, %p27, %p89;
	shl.b64 	%rd236, %rd6, 3;
	add.s64 	%rd159, %rd4, %rd236;
	mov.b64 	%rd483, 0;
$L__BB1_123:
	mov.u64 	%rd484, %rd157;
	mov.u64 	%rd485, %rd158;
	mov.pred 	%p274, %p27;
	@%p28 bra 	$L__BB1_132;
$L__BB1_124:
	setp.eq.s64 	%p101, %rd484, 0;
	setp.gt.s64 	%p102, %rd485, -1;
	setp.le.u64 	%p103, %rd485, %rd197;
	and.pred  	%p104, %p102, %p103;
	and.pred  	%p105, %p101, %p104;
	@%p105 bra 	$L__BB1_129;
	setp.eq.s64 	%p106, %rd485, 0;
	and.pred  	%p107, %p274, %p106;
	@%p107 bra 	$L__BB1_128;
	setp.ne.s64 	%p108, %rd485, %rd197;
	not.pred 	%p109, %p274;
	or.pred  	%p110, %p109, %p108;
	@%p110 bra 	$L__BB1_130;
	sub.s64 	%rd247, %rd10, %rd197;
	add.s64 	%rd248, %rd247, %rd484;
	shl.b64 	%rd249, %rd248, 3;
	add.s64 	%rd250, %rd1, %rd249;
	ld.global.f64 	%fd81, [%rd250+8];
	ld.global.f64 	%fd82, [%rd159];
	add.f64 	%fd83, %fd81, %fd82;
	st.global.f64 	[%rd159], %fd83;
	bra.uni 	$L__BB1_130;
$L__BB1_128:
	add.s64 	%rd251, %rd197, %rd484;
	shl.b64 	%rd252, %rd251, 3;
	add.s64 	%rd253, %rd1, %rd252;
	ld.global.f64 	%fd84, [%rd253+8];
	ld.global.f64 	%fd85, [%rd159];
	add.f64 	%fd86, %fd84, %fd85;
	st.global.f64 	[%rd159], %fd86;
	bra.uni 	$L__BB1_130;
$L__BB1_129:
	shl.b64 	%rd254, %rd485, 3;
	add.s64 	%rd255, %rd1, %rd254;
	ld.global.f64 	%fd87, [%rd255];
	ld.global.f64 	%fd88, [%rd159];
	add.f64 	%fd89, %fd87, %fd88;
	st.global.f64 	[%rd159], %fd89;
$L__BB1_130:
	ld.param.u64 	%rd415, [_Z12solve_kernelP17curandStateXORWOWPdS1_yyyddddS1_S1__param_5];
	add.s64 	%rd483, %rd483, 1;
	setp.eq.s64 	%p111, %rd483, %rd415;
	@%p111 bra 	$L__BB1_131;
	bra.uni 	$L__BB1_123;
$L__BB1_131:
	ld.global.f64 	%fd90, [%rd159];
	div.rn.f64 	%fd91, %fd90, %fd6;
	st.global.f64 	[%rd159], %fd91;
	add.s32 	%r1, %r1, %r2;
	cvt.s64.s32 	%rd6, %r1;
	setp.gt.u64 	%p112, %rd8, %rd6;
	@%p112 bra 	$L__BB1_119;
	bra.uni 	$L__BB1_155;
$L__BB1_132:
	ld.param.f64 	%fd214, [_Z12solve_kernelP17curandStateXORWOWPdS1_yyyddddS1_S1__param_9];
	ld.param.f64 	%fd203, [_Z12solve_kernelP17curandStateXORWOWPdS1_yyyddddS1_S1__param_8];
	setp.ne.s32 	%p90, %r10, 2146435072;
	{ // callseq 1, 0
	.param .b64 param0;
	st.param.f64 	[param0], %fd1;
	.param .b64 param1;
	st.param.f64 	[param1], %fd214;
	.param .b64 retval0;
	call.uni (retval0), 
	__internal_accurate_pow, 
	(
	param0, 
	param1
	);
	ld.param.f64 	%fd69, [retval0];
	} // callseq 1
	neg.f64 	%fd71, %fd69;
	selp.f64 	%fd72, %fd71, %fd69, %p1;
	selp.f64 	%fd73, 0dFFF8000000000000, %fd72, %p2;
	ld.global.f64 	%fd224, [%rd159];
	add.rn.f64 	%fd74, %fd203, %fd214;
	selp.f64 	%fd75, %fd73, %fd74, %p90;
	setp.eq.f64 	%p91, %fd203, 0d3FF0000000000000;
	setp.eq.f64 	%p92, %fd214, 0d0000000000000000;
	selp.f64 	%fd76, 0d3FF0000000000000, %fd75, %p92;
	selp.f64 	%fd33, 0d3FF0000000000000, %fd76, %p91;
	mov.u64 	%rd485, %rd158;
	mov.u64 	%rd484, %rd157;
	mov.u32 	%r546, %r446;
	mov.u32 	%r548, %r448;
$L__BB1_133:
	mov.u32 	%r448, %r447;
	mov.u32 	%r447, %r445;
	mov.u32 	%r446, %r444;
	shr.u32 	%r271, %r548, 2;
	xor.b32  	%r272, %r271, %r548;
	shl.b32 	%r273, %r447, 4;
	shl.b32 	%r274, %r272, 1;
	xor.b32  	%r275, %r273, %r274;
	xor.b32  	%r276, %r275, %r447;
	xor.b32  	%r444, %r276, %r272;
	add.s32 	%r277, %r443, %r444;
	add.s32 	%r278, %r277, 362437;
	shr.u32 	%r279, %r546, 2;
	xor.b32  	%r280, %r279, %r546;
	shl.b32 	%r281, %r444, 4;
	shl.b32 	%r282, %r280, 1;
	xor.b32  	%r283, %r282, %r281;
	xor.b32  	%r284, %r283, %r280;
	xor.b32  	%r445, %r284, %r444;
	add.s32 	%r443, %r443, 724874;
	add.s32 	%r285, %r445, %r443;
	cvt.u64.u32 	%rd237, %r278;
	mul.wide.u32 	%rd238, %r285, 2097152;
	xor.b64  	%rd239, %rd238, %rd237;
	cvt.rn.f64.u64 	%fd77, %rd239;
	fma.rn.f64 	%fd78, %fd77, 0d3CA0000000000000, 0d3C90000000000000;
	ld.global.f64 	%fd79, [%rd3];
	setp.le.f64 	%p93, %fd78, %fd79;
	add.s64 	%rd240, %rd10, 1;
	selp.b64 	%rd166, 0, %rd240, %p93;
	add.s64 	%rd167, %rd484, -1;
	mad.lo.s64 	%rd241, %rd167, %rd7, %rd485;
	shl.b64 	%rd242, %rd241, 3;
	add.s64 	%rd243, %rd2, %rd242;
	ld.global.f64 	%fd80, [%rd243+-8];
	fma.rn.f64 	%fd224, %fd80, %fd33, %fd224;
	st.global.f64 	[%rd159], %fd224;
	setp.gt.u64 	%p94, %rd166, %rd9;
	@%p94 bra 	$L__BB1_135;
	sub.s64 	%rd244, %rd485, %rd197;
	add.s64 	%rd485, %rd244, %rd166;
	mov.u64 	%rd484, %rd167;
	bra.uni 	$L__BB1_137;
$L__BB1_135:
	setp.gt.u64 	%p96, %rd166, %rd10;
	mov.pred 	%p274, -1;
	@%p96 bra 	$L__BB1_124;
	not.b64 	%rd245, %rd166;
	add.s64 	%rd246, %rd484, %rd9;
	add.s64 	%rd484, %rd246, %rd245;
$L__BB1_137:
	setp.gt.s64 	%p274, %rd484, 0;
	setp.lt.u64 	%p97, %rd485, %rd197;
	setp.gt.s64 	%p98, %rd485, 0;
	and.pred  	%p99, %p98, %p274;
	and.pred  	%p100, %p99, %p97;
	mov.u32 	%r546, %r446;
	mov.u32 	%r548, %r448;
	@%p100 bra 	$L__BB1_133;
	bra.uni 	$L__BB1_124;
$L__BB1_138:
	div.u64 	%rd491, %rd6, %rd7;
	mul.lo.s64 	%rd209, %rd491, %rd7;
	sub.s64 	%rd492, %rd6, %rd209;
$L__BB1_139:
	ld.param.u64 	%rd410, [_Z12solve_kernelP17curandStateXORWOWPdS1_yyyddddS1_S1__param_1];
	add.s64 	%rd180, %rd491, 1;
	add.s64 	%rd181, %rd492, 1;
	setp.lt.u64 	%p31, %rd491, 9223372036854775807;
	setp.lt.u64 	%p54, %rd181, %rd197;
	setp.lt.u64 	%p55, %rd492, 9223372036854775807;
	and.pred  	%p56, %p54, %p55;
	and.pred  	%p32, %p31, %p56;
	cvta.to.global.u64 	%rd211, %rd410;
	shl.b64 	%rd212, %rd6, 3;
	add.s64 	%rd182, %rd211, %rd212;
	mov.b64 	%rd493, 0;
	not.pred 	%p57, %p32;
$L__BB1_140:
	mov.u64 	%rd495, %rd180;
	mov.u64 	%rd494, %rd181;
	mov.pred 	%p275, %p31;
	@%p57 bra 	$L__BB1_147;
	ld.param.f64 	%fd212, [_Z12solve_kernelP17curandStateXORWOWPdS1_yyyddddS1_S1__param_9];
	ld.param.f64 	%fd200, [_Z12solve_kernelP17curandStateXORWOWPdS1_yyyddddS1_S1__param_8];
	setp.eq.f64 	%p58, %fd200, 0d0000000000000000;
	{ // callseq 0, 0
	.param .b64 param0;
	st.param.f64 	[param0], %fd1;
	.param .b64 param1;
	st.param.f64 	[param1], %fd212;
	.param .b64 retval0;
	call.uni (retval0), 
	__internal_accurate_pow, 
	(
	param0, 
	param1
	);
	ld.param.f64 	%fd44, [retval0];
	} // callseq 0
	neg.f64 	%fd46, %fd44;
	selp.f64 	%fd47, %fd46, %fd44, %p1;
	selp.f64 	%fd48, 0dFFF8000000000000, %fd47, %p2;
	ld.global.f64 	%fd225, [%rd182];
	selp.f64 	%fd37, %fd3, %fd48, %p58;
	mov.u64 	%rd494, %rd181;
	mov.u64 	%rd495, %rd180;
	mov.u32 	%r565, %r446;
	mov.u32 	%r567, %r448;
$L__BB1_142:
	mov.u32 	%r448, %r447;
	mov.u32 	%r447, %r445;
	mov.u32 	%r446, %r444;
	ld.param.f64 	%fd213, [_Z12solve_kernelP17curandStateXORWOWPdS1_yyyddddS1_S1__param_9];
	ld.param.f64 	%fd201, [_Z12solve_kernelP17curandStateXORWOWPdS1_yyyddddS1_S1__param_8];
	setp.neu.f64 	%p59, %fd1, 0d7FF0000000000000;
	setp.eq.f64 	%p60, %fd2, 0d7FF0000000000000;
	setp.ne.s32 	%p61, %r10, 2146435072;
	shr.u32 	%r251, %r567, 2;
	xor.b32  	%r252, %r251, %r567;
	shl.b32 	%r253, %r447, 4;
	shl.b32 	%r254, %r252, 1;
	xor.b32  	%r255, %r253, %r254;
	xor.b32  	%r256, %r255, %r447;
	xor.b32  	%r444, %r256, %r252;
	add.s32 	%r257, %r443, %r444;
	add.s32 	%r258, %r257, 362437;
	shr.u32 	%r259, %r565, 2;
	xor.b32  	%r260, %r259, %r565;
	shl.b32 	%r261, %r444, 4;
	shl.b32 	%r262, %r260, 1;
	xor.b32  	%r263, %r262, %r261;
	xor.b32  	%r264, %r263, %r260;
	xor.b32  	%r445, %r264, %r444;
	add.s32 	%r443, %r443, 724874;
	add.s32 	%r265, %r445, %r443;
	cvt.u64.u32 	%rd213, %r258;
	mul.wide.u32 	%rd214, %r265, 2097152;
	xor.b64  	%rd215, %rd214, %rd213;
	cvt.rn.f64.u64 	%fd49, %rd215;
	fma.rn.f64 	%fd50, %fd49, 0d3CA0000000000000, 0d3C90000000000000;
	ld.global.f64 	%fd51, [%rd3];
	setp.le.f64 	%p62, %fd50, %fd51;
	add.s64 	%rd216, %rd10, 1;
	selp.b64 	%rd186, 0, %rd216, %p62;
	add.s64 	%rd187, %rd495, -1;
	mad.lo.s64 	%rd217, %rd187, %rd7, %rd494;
	shl.b64 	%rd218, %rd217, 3;
	add.s64 	%rd219, %rd2, %rd218;
	ld.global.f64 	%fd52, [%rd219+-8];
	selp.f64 	%fd53, %fd37, %fd27, %p59;
	selp.f64 	%fd54, %fd4, %fd53, %p60;
	selp.f64 	%fd55, %fd37, %fd54, %p61;
	setp.eq.f64 	%p63, %fd201, 0d3FF0000000000000;
	setp.eq.f64 	%p64, %fd213, 0d0000000000000000;
	selp.f64 	%fd56, 0d3FF0000000000000, %fd55, %p64;
	selp.f64 	%fd57, 0d3FF0000000000000, %fd56, %p63;
	fma.rn.f64 	%fd225, %fd52, %fd57, %fd225;
	st.global.f64 	[%rd182], %fd225;
	setp.gt.u64 	%p65, %rd186, %rd9;
	@%p65 bra 	$L__BB1_144;
	sub.s64 	%rd220, %rd494, %rd197;
	add.s64 	%rd494, %rd220, %rd186;
	mov.u64 	%rd495, %rd187;
	bra.uni 	$L__BB1_146;
$L__BB1_144:
	setp.gt.u64 	%p67, %rd186, %rd10;
	mov.pred 	%p275, -1;
	@%p67 bra 	$L__BB1_147;
	not.b64 	%rd221, %rd186;
	add.s64 	%rd222, %rd495, %rd9;
	add.s64 	%rd495, %rd222, %rd221;
$L__BB1_146:
	setp.gt.s64 	%p275, %rd495, 0;
	setp.lt.u64 	%p68, %rd494, %rd197;
	setp.gt.s64 	%p69, %rd494, 0;
	and.pred  	%p70, %p69, %p275;
	and.pred  	%p71, %p70, %p68;
	mov.u32 	%r565, %r446;
	mov.u32 	%r567, %r448;
	@%p71 bra 	$L__BB1_142;
$L__BB1_147:
	setp.ne.s64 	%p72, %rd495, 0;
	setp.lt.s64 	%p73, %rd494, 0;
	setp.gt.u64 	%p74, %rd494, %rd197;
	or.pred  	%p75, %p73, %p74;
	or.pred  	%p76, %p72, %p75;
	@%p76 bra 	$L__BB1_149;
	shl.b64 	%rd230, %rd494, 3;
	add.s64 	%rd231, %rd1, %rd230;
	ld.global.f64 	%fd64, [%rd231];
	ld.global.f64 	%fd65, [%rd182];
	add.f64 	%fd66, %fd64, %fd65;
	st.global.f64 	[%rd182], %fd66;
	bra.uni 	$L__BB1_153;
$L__BB1_149:
	setp.ne.s64 	%p77, %rd494, 0;
	not.pred 	%p78, %p275;
	or.pred  	%p79, %p78, %p77;
	@%p79 bra 	$L__BB1_151;
	add.s64 	%rd227, %rd197, %rd495;
	shl.b64 	%rd228, %rd227, 3;
	add.s64 	%rd229, %rd1, %rd228;
	ld.global.f64 	%fd61, [%rd229+8];
	ld.global.f64 	%fd62, [%rd182];
	add.f64 	%fd63, %fd61, %fd62;
	st.global.f64 	[%rd182], %fd63;
	bra.uni 	$L__BB1_153;
$L__BB1_151:
	setp.ne.s64 	%p80, %rd494, %rd197;
	or.pred  	%p82, %p78, %p80;
	@%p82 bra 	$L__BB1_153;
	sub.s64 	%rd223, %rd10, %rd197;
	add.s64 	%rd224, %rd223, %rd495;
	shl.b64 	%rd225, %rd224, 3;
	add.s64 	%rd226, %rd1, %rd225;
	ld.global.f64 	%fd58, [%rd226+8];
	ld.global.f64 	%fd59, [%rd182];
	add.f64 	%fd60, %fd58, %fd59;
	st.global.f64 	[%rd182], %fd60;
$L__BB1_153:
	ld.param.u64 	%rd414, [_Z12solve_kernelP17curandStateXORWOWPdS1_yyyddddS1_S1__param_5];
	add.s64 	%rd493, %rd493, 1;
	setp.ne.s64 	%p83, %rd493, %rd414;
	@%p83 bra 	$L__BB1_140;
	ld.global.f64 	%fd67, [%rd182];
	div.rn.f64 	%fd68, %fd67, %fd6;
	st.global.f64 	[%rd182], %fd68;
	add.s32 	%r1, %r1, %r2;
	cvt.s64.s32 	%rd6, %r1;
	setp.gt.u64 	%p84, %rd8, %rd6;
	@%p84 bra 	$L__BB1_96;
$L__BB1_155:
	ret;

}
.func  (.param .b64 func_retval0) __internal_accurate_pow(
	.param .b64 __internal_accurate_pow_param_0,
	.param .b64 __internal_accurate_pow_param_1
)
{
	.reg .pred 	%p<8>;
	.reg .b32 	%r<49>;
	.reg .b32 	%f<3>;
	.reg .b64 	%fd<109>;

	ld.param.f64 	%fd10, [__internal_accurate_pow_param_0];
	ld.param.f64 	%fd11, [__internal_accurate_pow_param_1];
	{
	.reg .b32 %temp; 
	mov.b64 	{%temp, %r46}, %fd10;
	}
	{
	.reg .b32 %temp; 
	mov.b64 	{%r45, %temp}, %fd10;
	}
	shr.u32 	%r47, %r46, 20;
	setp.gt.u32 	%p1, %r46, 1048575;
	@%p1 bra 	$L__BB2_2;
	mul.f64 	%fd12, %fd10, 0d4350000000000000;
	{
	.reg .b32 %temp; 
	mov.b64 	{%temp, %r46}, %fd12;
	}
	{
	.reg .b32 %temp; 
	mov.b64 	{%r45, %temp}, %fd12;
	}
	shr.u32 	%r16, %r46, 20;
	add.s32 	%r47, %r16, -54;
$L__BB2_2:
	add.s32 	%r48, %r47, -1023;
	and.b32  	%r17, %r46, -2146435073;
	or.b32  	%r18, %r17, 1072693248;
	mov.b64 	%fd107, {%r45, %r18};
	setp.lt.u32 	%p2, %r18, 1073127583;
	@%p2 bra 	$L__BB2_4;
	{
	.reg .b32 %temp; 
	mov.b64 	{%r19, %temp}, %fd107;
	}
	{
	.reg .b32 %temp; 
	mov.b64 	{%temp, %r20}, %fd107;
	}
	add.s32 	%r21, %r20, -1048576;
	mov.b64 	%fd107, {%r19, %r21};
	add.s32 	%r48, %r47, -1022;
$L__BB2_4:
	add.f64 	%fd13, %fd107, 0dBFF0000000000000;
	add.f64 	%fd14, %fd107, 0d3FF0000000000000;
	rcp.approx.ftz.f64 	%fd15, %fd14;
	neg.f64 	%fd16, %fd14;
	fma.rn.f64 	%fd17, %fd16, %fd15, 0d3FF0000000000000;
	fma.rn.f64 	%fd18, %fd17, %fd17, %fd17;
	fma.rn.f64 	%fd19, %fd18, %fd15, %fd15;
	mul.f64 	%fd20, %fd13, %fd19;
	fma.rn.f64 	%fd21, %fd13, %fd19, %fd20;
	mul.f64 	%fd22, %fd21, %fd21;
	fma.rn.f64 	%fd23, %fd22, 0d3EB0F5FF7D2CAFE2, 0d3ED0F5D241AD3B5A;
	fma.rn.f64 	%fd24, %fd23, %fd22, 0d3EF3B20A75488A3F;
	fma.rn.f64 	%fd25, %fd24, %fd22, 0d3F1745CDE4FAECD5;
	fma.rn.f64 	%fd26, %fd25, %fd22, 0d3F3C71C7258A578B;
	fma.rn.f64 	%fd27, %fd26, %fd22, 0d3F6249249242B910;
	fma.rn.f64 	%fd28, %fd27, %fd22, 0d3F89999999999DFB;
	sub.f64 	%fd29, %fd13, %fd21;
	add.f64 	%fd30, %fd29, %fd29;
	neg.f64 	%fd31, %fd21;
	fma.rn.f64 	%fd32, %fd31, %fd13, %fd30;
	mul.f64 	%fd33, %fd19, %fd32;
	fma.rn.f64 	%fd34, %fd22, %fd28, 0d3FB5555555555555;
	mov.f64 	%fd35, 0d3FB5555555555555;
	sub.f64 	%fd36, %fd35, %fd34;
	fma.rn.f64 	%fd37, %fd22, %fd28, %fd36;
	add.f64 	%fd38, %fd37, 0dBC46A4CB00B9E7B0;
	add.f64 	%fd39, %fd34, %fd38;
	sub.f64 	%fd40, %fd34, %fd39;
	add.f64 	%fd41, %fd38, %fd40;
	mul.rn.f64 	%fd42, %fd21, %fd21;
	neg.f64 	%fd43, %fd42;
	fma.rn.f64 	%fd44, %fd21, %fd21, %fd43;
	{
	.reg .b32 %temp; 
	mov.b64 	{%r22, %temp}, %fd33;
	}
	{
	.reg .b32 %temp; 
	mov.b64 	{%temp, %r23}, %fd33;
	}
	add.s32 	%r24, %r23, 1048576;
	mov.b64 	%fd45, {%r22, %r24};
	fma.rn.f64 	%fd46, %fd21, %fd45, %fd44;
	mul.rn.f64 	%fd47, %fd42, %fd21;
	neg.f64 	%fd48, %fd47;
	fma.rn.f64 	%fd49, %fd42, %fd21, %fd48;
	fma.rn.f64 	%fd50, %fd42, %fd33, %fd49;
	fma.rn.f64 	%fd51, %fd46, %fd21, %fd50;
	mul.rn.f64 	%fd52, %fd39, %fd47;
	neg.f64 	%fd53, %fd52;
	fma.rn.f64 	%fd54, %fd39, %fd47, %fd53;
	fma.rn.f64 	%fd55, %fd39, %fd51, %fd54;
	fma.rn.f64 	%fd56, %fd41, %fd47, %fd55;
	add.f64 	%fd57, %fd52, %fd56;
	sub.f64 	%fd58, %fd52, %fd57;
	add.f64 	%fd59, %fd56, %fd58;
	add.f64 	%fd60, %fd21, %fd57;
	sub.f64 	%fd61, %fd21, %fd60;
	add.f64 	%fd62, %fd57, %fd61;
	add.f64 	%fd63, %fd59, %fd62;
	add.f64 	%fd64, %fd33, %fd63;
	add.f64 	%fd65, %fd60, %fd64;
	sub.f64 	%fd66, %fd60, %fd65;
	add.f64 	%fd67, %fd64, %fd66;
	xor.b32  	%r25, %r48, -2147483648;
	mov.b32 	%r26, 1127219200;
	mov.b64 	%fd68, {%r25, %r26};
	mov.b32 	%r27, -2147483648;
	mov.b64 	%fd69, {%r27, %r26};
	sub.f64 	%fd70, %fd68, %fd69;
	fma.rn.f64 	%fd71, %fd70, 0d3FE62E42FEFA39EF, %fd65;
	fma.rn.f64 	%fd72, %fd70, 0dBFE62E42FEFA39EF, %fd71;
	sub.f64 	%fd73, %fd72, %fd65;
	sub.f64 	%fd74, %fd67, %fd73;
	fma.rn.f64 	%fd75, %fd70, 0d3C7ABC9E3B39803F, %fd74;
	add.f64 	%fd76, %fd71, %fd75;
	sub.f64 	%fd77, %fd71, %fd76;
	add.f64 	%fd78, %fd75, %fd77;
	{
	.reg .b32 %temp; 
	mov.b64 	{%temp, %r28}, %fd11;
	}
	{
	.reg .b32 %temp; 
	mov.b64 	{%r29, %temp}, %fd11;
	}
	shl.b32 	%r30, %r28, 1;
	setp.gt.u32 	%p3, %r30, -33554433;
	and.b32  	%r31, %r28, -15728641;
	selp.b32 	%r32, %r31, %r28, %p3;
	mov.b64 	%fd79, {%r29, %r32};
	mul.rn.f64 	%fd80, %fd76, %fd79;
	neg.f64 	%fd81, %fd80;
	fma.rn.f64 	%fd82, %fd76, %fd79, %fd81;
	fma.rn.f64 	%fd83, %fd78, %fd79, %fd82;
	add.f64 	%fd4, %fd80, %fd83;
	sub.f64 	%fd84, %fd80, %fd4;
	add.f64 	%fd5, %fd83, %fd84;
	fma.rn.f64 	%fd85, %fd4, 0d3FF71547652B82FE, 0d4338000000000000;
	{
	.reg .b32 %temp; 
	mov.b64 	{%r13, %temp}, %fd85;
	}
	mov.f64 	%fd86, 0dC338000000000000;
	add.rn.f64 	%fd87, %fd85, %fd86;
	fma.rn.f64 	%fd88, %fd87, 0dBFE62E42FEFA39EF, %fd4;
	fma.rn.f64 	%fd89, %fd87, 0dBC7ABC9E3B39803F, %fd88;
	fma.rn.f64 	%fd90, %fd89, 0d3E5ADE1569CE2BDF, 0d3E928AF3FCA213EA;
	fma.rn.f64 	%fd91, %fd90, %fd89, 0d3EC71DEE62401315;
	fma.rn.f64 	%fd92, %fd91, %fd89, 0d3EFA01997C89EB71;
	fma.rn.f64 	%fd93, %fd92, %fd89, 0d3F2A01A014761F65;
	fma.rn.f64 	%fd94, %fd93, %fd89, 0d3F56C16C1852B7AF;
	fma.rn.f64 	%fd95, %fd94, %fd89, 0d3F81111111122322;
	fma.rn.f64 	%fd96, %fd95, %fd89, 0d3FA55555555502A1;
	fma.rn.f64 	%fd97, %fd96, %fd89, 0d3FC5555555555511;
	fma.rn.f64 	%fd98, %fd97, %fd89, 0d3FE000000000000B;
	fma.rn.f64 	%fd99, %fd98, %fd89, 0d3FF0000000000000;
	fma.rn.f64 	%fd100, %fd99, %fd89, 0d3FF0000000000000;
	{
	.reg .b32 %temp; 
	mov.b64 	{%r14, %temp}, %fd100;
	}
	{
	.reg .b32 %temp; 
	mov.b64 	{%temp, %r15}, %fd100;
	}
	shl.b32 	%r33, %r13, 20;
	add.s32 	%r34, %r33, %r15;
	mov.b64 	%fd108, {%r14, %r34};
	{
	.reg .b32 %temp; 
	mov.b64 	{%temp, %r35}, %fd4;
	}
	mov.b32 	%f2, %r35;
	abs.f32 	%f1, %f2;
	setp.lt.f32 	%p4, %f1, 0f4086232B;
	@%p4 bra 	$L__BB2_7;
	setp.lt.f64 	%p5, %fd4, 0d0000000000000000;
	add.f64 	%fd101, %fd4, 0d7FF0000000000000;
	selp.f64 	%fd108, 0d0000000000000000, %fd101, %p5;
	setp.geu.f32 	%p6, %f1, 0f40874800;
	@%p6 bra 	$L__BB2_7;
	shr.u32 	%r36, %r13, 31;
	add.s32 	%r37, %r13, %r36;
	shr.s32 	%r38, %r37, 1;
	shl.b32 	%r39, %r38, 20;
	add.s32 	%r40, %r15, %r39;
	mov.b64 	%fd102, {%r14, %r40};
	sub.s32 	%r41, %r13, %r38;
	shl.b32 	%r42, %r41, 20;
	add.s32 	%r43, %r42, 1072693248;
	mov.b32 	%r44, 0;
	mov.b64 	%fd103, {%r44, %r43};
	mul.f64 	%fd108, %fd103, %fd102;
$L__BB2_7:
	abs.f64 	%fd104, %fd108;
	setp.eq.f64 	%p7, %fd104, 0d7FF0000000000000;
	fma.rn.f64 	%fd105, %fd108, %fd5, %fd108;
	selp.f64 	%fd106, %fd108, %fd105, %p7;
	st.param.f64 	[func_retval0], %fd106;
	ret;

}


// ===== COMPILED SASS (sm_100) =====

	.target	sm_100

	.elftype	@"ET_EXEC"


//--------------------- .note.nv.tkinfo           --------------------------
	.section	.note.nv.tkinfo,"",@"SHT_NOTE"
	.sectionflags	@"SHF_NOTE_NV_TKINFO"
	.tkinfo
        /*0018*/ 	.word	0x00000002
        /*0030*/ 	.string	""
        /*0030*/ 	.string	"ptxas"
        /*0030*/ 	.string	"Cuda compilation tools, release 13.0, V13.0.88"
        /*0030*/ 	.string	"Build cuda_13.0.r13.0/compiler.36424714_0"
        /*0030*/ 	.string	"-arch sm_100 -m 64 "



//--------------------- .note.nv.cuinfo           --------------------------
	.section	.note.nv.cuinfo,"",@"SHT_NOTE"
	.sectionflags	@"SHF_NOTE_NV_CUINFO"
        /*0018*/ 	.short	0x0002
        /*001a*/ 	.short	0x0064
        /*001c*/ 	.short	0x0082
	.zero		2


//--------------------- .nv.info                  --------------------------
	.section	.nv.info,"",@"SHT_CUDA_INFO"
	.align	4


	//----- nvinfo : EIATTR_REGCOUNT
	.align		4
        /*0000*/ 	.byte	0x04, 0x2f
        /*0002*/ 	.short	(.L_10 - .L_9)
	.align		4
.L_9:
        /*0004*/ 	.word	index@(_Z12setup_kernelP17curandStateXORWOWy)
        /*0008*/ 	.word	0x00000020


	//----- nvinfo : EIATTR_FRAME_SIZE
	.align		4
.L_10:
        /*000c*/ 	.byte	0x04, 0x11
        /*000e*/ 	.short	(.L_12 - .L_11)
	.align		4
.L_11:
        /*0010*/ 	.word	index@(_Z12setup_kernelP17curandStateXORWOWy)
        /*0014*/ 	.word	0x00000000


	//----- nvinfo : EIATTR_REGCOUNT
	.align		4
.L_12:
        /*0018*/ 	.byte	0x04, 0x2f
        /*001a*/ 	.short	(.L_14 - .L_13)
	.align		4
.L_13:
        /*001c*/ 	.word	index@(_Z12solve_kernelP17curandStateXORWOWPdS1_yyyddddS1_S1_)
        /*0020*/ 	.word	0x0000002f


	//----- nvinfo : EIATTR_FRAME_SIZE
	.align		4
.L_14:
        /*0024*/ 	.byte	0x04, 0x11
        /*0026*/ 	.short	(.L_16 - .L_15)
	.align		4
.L_15:
        /*0028*/ 	.word	index@($_Z12solve_kernelP17curandStateXORWOWPdS1_yyyddddS1_S1_$__internal_accurate_pow)
        /*002c*/ 	.word	0x00000000


	//----- nvinfo : EIATTR_FRAME_SIZE
	.align		4
.L_16:
        /*0030*/ 	.byte	0x04, 0x11
        /*0032*/ 	.short	(.L_18 - .L_17)
	.align		4
.L_17:
        /*0034*/ 	.word	index@($__internal_1_$__cuda_sm20_div_u64)
        /*0038*/ 	.word	0x00000000


	//----- nvinfo : EIATTR_FRAME_SIZE
	.align		4
.L_18:
        /*003c*/ 	.byte	0x04, 0x11
        /*003e*/ 	.short	(.L_20 - .L_19)
	.align		4
.L_19:
        /*0040*/ 	.word	index@($__internal_0_$__cuda_sm20_div_rn_f64_full)
        /*0044*/ 	.word	0x00000000


	//----- nvinfo : EIATTR_FRAME_SIZE
	.align		4
.L_20:
        /*0048*/ 	.byte	0x04, 0x11
        /*004a*/ 	.short	(.L_22 - .L_21)
	.align		4
.L_21:
        /*004c*/ 	.word	index@(_Z12solve_kernelP17curandStateXORWOWPdS1_yyyddddS1_S1_)
        /*0050*/ 	.word	0x00000000


	//----- nvinfo : EIATTR_MIN_STACK_SIZE
	.align		4
.L_22:
        /*0054*/ 	.byte	0x04, 0x12
        /*0056*/ 	.short	(.L_24 - .L_23)
	.align		4
.L_23:
        /*0058*/ 	.word	index@(_Z12solve_kernelP17curandStateXORWOWPdS1_yyyddddS1_S1_)
        /*005c*/ 	.word	0x00000000


	//----- nvinfo : EIATTR_MIN_STACK_SIZE
	.align		4
.L_24:
        /*0060*/ 	.byte	0x04, 0x12
        /*0062*/ 	.short	(.L_26 - .L_25)
	.align		4
.L_25:
        /*0064*/ 	.word	index@(_Z12setup_kernelP17curandStateXORWOWy)
        /*0068*/ 	.word	0x00000000
.L_26:


//--------------------- .nv.compat                --------------------------
	.section	.nv.compat,"",@"SHT_CUDA_COMPAT_INFO"
	.align	4
        /*0000*/ 	.byte	0x02, 0x09, 0x00, 0x00, 0x02, 0x02, 0x01, 0x00, 0x02, 0x05, 0x05, 0x00, 0x03, 0x07, 0x01, 0x01
        /*0010*/ 	.byte	0x02, 0x03, 0x00, 0x00, 0x02, 0x06, 0x01, 0x00, 0x04, 0x0b, 0x08, 0x00, 0x01, 0x00, 0x00, 0x00
        /*0020*/ 	.byte	0x00, 0x00, 0x00, 0x00


//--------------------- .nv.info._Z12solve_kernelP17curandStateXORWOWPdS1_yyyddddS1_S1_ --------------------------
	.section	.nv.info._Z12solve_kernelP17curandStateXORWOWPdS1_yyyddddS1_S1_,"",@"SHT_CUDA_INFO"
	.sectionflags	@""
	.align	4


	//----- nvinfo : EIATTR_CUDA_API_VERSION
	.align		4
        /*0000*/ 	.byte	0x04, 0x37
        /*0002*/ 	.short	(.L_28 - .L_27)
.L_27:
        /*0004*/ 	.word	0x00000082


	//----- nvinfo : EIATTR_KPARAM_INFO
	.align		4
.L_28:
        /*0008*/ 	.byte	0x04, 0x17
        /*000a*/ 	.short	(.L_30 - .L_29)
.L_29:
        /*000c*/ 	.word	0x00000000
        /*0010*/ 	.short	0x000b
        /*0012*/ 	.short	0x0058
        /*0014*/ 	.byte	0x00, 0xf5, 0x21, 0x00


	//----- nvinfo : EIATTR_KPARAM_INFO
	.align		4
.L_30:
        /*0018*/ 	.byte	0x04, 0x17
        /*001a*/ 	.short	(.L_32 - .L_31)
.L_31:
        /*001c*/ 	.word	0x00000000
        /*0020*/ 	.short	0x000a
        /*0022*/ 	.short	0x0050
        /*0024*/ 	.byte	0x00, 0xf5, 0x21, 0x00


	//----- nvinfo : EIATTR_KPARAM_INFO
	.align		4
.L_32:
        /*0028*/ 	.byte	0x04, 0x17
        /*002a*/ 	.short	(.L_34 - .L_33)
.L_33:
        /*002c*/ 	.word	0x00000000
        /*0030*/ 	.short	0x0009
        /*0032*/ 	.short	0x0048
        /*0034*/ 	.byte	0x00, 0xf0, 0x21, 0x00


	//----- nvinfo : EIATTR_KPARAM_INFO
	.align		4
.L_34:
        /*0038*/ 	.byte	0x04, 0x17
        /*003a*/ 	.short	(.L_36 - .L_35)
.L_35:
        /*003c*/ 	.word	0x00000000
        /*0040*/ 	.short	0x0008
        /*0042*/ 	.short	0x0040
        /*0044*/ 	.byte	0x00, 0xf0, 0x21, 0x00


	//----- nvinfo : EIATTR_KPARAM_INFO
	.align		4
.L_36:
        /*0048*/ 	.byte	0x04, 0x17
        /*004a*/ 	.short	(.L_38 - .L_37)
.L_37:
        /*004c*/ 	.word	0x00000000
        /*0050*/ 	.short	0x0007
        /*0052*/ 	.short	0x0038
        /*0054*/ 	.byte	0x00, 0xf0, 0x21, 0x00


	//----- nvinfo : EIATTR_KPARAM_INFO
	.align		4
.L_38:
        /*0058*/ 	.byte	0x04, 0x17
        /*005a*/ 	.short	(.L_40 - .L_39)
.L_39:
        /*005c*/ 	.word	0x00000000
        /*0060*/ 	.short	0x0006
        /*0062*/ 	.short	0x0030
        /*0064*/ 	.byte	0x00, 0xf0, 0x21, 0x00


	//----- nvinfo : EIATTR_KPARAM_INFO
	.align		4
.L_40:
        /*0068*/ 	.byte	0x04, 0x17
        /*006a*/ 	.short	(.L_42 - .L_41)
.L_41:
        /*006c*/ 	.word	0x00000000
        /*0070*/ 	.short	0x0005
        /*0072*/ 	.short	0x0028
        /*0074*/ 	.byte	0x00, 0xf0, 0x21, 0x00


	//----- nvinfo : EIATTR_KPARAM_INFO
	.align		4
.L_42:
        /*0078*/ 	.byte	0x04, 0x17
        /*007a*/ 	.short	(.L_44 - .L_43)
.L_43:
        /*007c*/ 	.word	0x00000000
        /*0080*/ 	.short	0x0004
        /*0082*/ 	.short	0x0020
        /*0084*/ 	.byte	0x00, 0xf0, 0x21, 0x00


	//----- nvinfo : EIATTR_KPARAM_INFO
	.align		4
.L_44:
        /*0088*/ 	.byte	0x04, 0x17
        /*008a*/ 	.short	(.L_46 - .L_45)
.L_45:
        /*008c*/ 	.word	0x00000000
        /*0090*/ 	.short	0x0003
        /*0092*/ 	.short	0x0018
        /*0094*/ 	.byte	0x00, 0xf0, 0x21, 0x00


	//----- nvinfo : EIATTR_KPARAM_INFO
	.align		4
.L_46:
        /*0098*/ 	.byte	0x04, 0x17
        /*009a*/ 	.short	(.L_48 - .L_47)
.L_47:
        /*009c*/ 	.word	0x00000000
        /*00a0*/ 	.short	0x0002
        /*00a2*/ 	.short	0x0010
        /*00a4*/ 	.byte	0x00, 0xf5, 0x21, 0x00


	//----- nvinfo : EIATTR_KPARAM_INFO
	.align		4
.L_48:
        /*00a8*/ 	.byte	0x04, 0x17
        /*00aa*/ 	.short	(.L_50 - .L_49)
.L_49:
        /*00ac*/ 	.word	0x00000000
        /*00b0*/ 	.short	0x0001
        /*00b2*/ 	.short	0x0008
        /*00b4*/ 	.byte	0x00, 0xf5, 0x21, 0x00


	//----- nvinfo : EIATTR_KPARAM_INFO
	.align		4
.L_50:
        /*00b8*/ 	.byte	0x04, 0x17
        /*00ba*/ 	.short	(.L_52 - .L_51)
.L_51:
        /*00bc*/ 	.word	0x00000000
        /*00c0*/ 	.short	0x0000
        /*00c2*/ 	.short	0x0000
        /*00c4*/ 	.byte	0x00, 0xf5, 0x21, 0x00


	//----- nvinfo : EIATTR_SPARSE_MMA_MASK
	.align		4
.L_52:
        /*00c8*/ 	.byte	0x03, 0x50
        /*00ca*/ 	.short	0x0000


	//----- nvinfo : EIATTR_MAXREG_COUNT
	.align		4
        /*00cc*/ 	.byte	0x03, 0x1b
        /*00ce*/ 	.short	0x00ff


	//----- nvinfo : EIATTR_MERCURY_ISA_VERSION
	.align		4
        /*00d0*/ 	.byte	0x03, 0x5f
        /*00d2*/ 	.short	0x0101


	//----- nvinfo : EIATTR_VRC_CTA_INIT_COUNT
	.align		4
        /*00d4*/ 	.byte	0x02, 0x4a
	.zero		1
	.zero		1


	//----- nvinfo : EIATTR_EXIT_INSTR_OFFSETS
	.align		4
        /*00d8*/ 	.byte	0x04, 0x1c
        /*00da*/ 	.short	(.L_54 - .L_53)


	//   ....[0]....
.L_53:
        /*00dc*/ 	.word	0x00000140


	//   ....[1]....
        /*00e0*/ 	.word	0x000006a0


	//   ....[2]....
        /*00e4*/ 	.word	0x00001910


	//   ....[3]....
        /*00e8*/ 	.word	0x00002920


	//   ....[4]....
        /*00ec*/ 	.word	0x00003ba0


	//   ....[5]....
        /*00f0*/ 	.word	0x00004cc0


	//   ....[6]....
        /*00f4*/ 	.word	0x00005e00


	//   ....[7]....
        /*00f8*/ 	.word	0x00006e30


	//   ....[8]....
        /*00fc*/ 	.word	0x00007ce0


	//----- nvinfo : EIATTR_CRS_STACK_SIZE
	.align		4
.L_54:
        /*0100*/ 	.byte	0x04, 0x1e
        /*0102*/ 	.short	(.L_56 - .L_55)
.L_55:
        /*0104*/ 	.word	0x00000000


	//----- nvinfo : EIATTR_CBANK_PARAM_SIZE
	.align		4
.L_56:
        /*0108*/ 	.byte	0x03, 0x19
        /*010a*/ 	.short	0x0060


	//----- nvinfo : EIATTR_PARAM_CBANK
	.align		4
        /*010c*/ 	.byte	0x04, 0x0a
        /*010e*/ 	.short	(.L_58 - .L_57)
	.align		4
.L_57:
        /*0110*/ 	.word	index@(.nv.constant0._Z12solve_kernelP17curandStateXORWOWPdS1_yyyddddS1_S1_)
        /*0114*/ 	.short	0x0380
        /*0116*/ 	.short	0x0060


	//----- nvinfo : EIATTR_SW_WAR
	.align		4
.L_58:
        /*0118*/ 	.byte	0x04, 0x36
        /*011a*/ 	.short	(.L_60 - .L_59)
.L_59:
        /*011c*/ 	.word	0x00000008
.L_60:


//--------------------- .nv.info._Z12setup_kernelP17curandStateXORWOWy --------------------------
	.section	.nv.info._Z12setup_kernelP17curandStateXORWOWy,"",@"SHT_CUDA_INFO"
	.sectionflags	@""
	.align	4


	//----- nvinfo : EIATTR_CUDA_API_VERSION
	.align		4
        /*0000*/ 	.byte	0x04, 0x37
        /*0002*/ 	.short	(.L_62 - .L_61)
.L_61:
        /*0004*/ 	.word	0x00000082


	//----- nvinfo : EIATTR_KPARAM_INFO
	.align		4
.L_62:
        /*0008*/ 	.byte	0x04, 0x17
        /*000a*/ 	.short	(.L_64 - .L_63)
.L_63:
        /*000c*/ 	.word	0x00000000
        /*0010*/ 	.short	0x0001
        /*0012*/ 	.short	0x0008
        /*0014*/ 	.byte	0x00, 0xf0, 0x21, 0x00


	//----- nvinfo : EIATTR_KPARAM_INFO
	.align		4
.L_64:
        /*0018*/ 	.byte	0x04, 0x17
        /*001a*/ 	.short	(.L_66 - .L_65)
.L_65:
        /*001c*/ 	.word	0x00000000
        /*0020*/ 	.short	0x0000
        /*0022*/ 	.short	0x0000
        /*0024*/ 	.byte	0x00, 0xf5, 0x21, 0x00


	//----- nvinfo : EIATTR_SPARSE_MMA_MASK
	.align		4
.L_66:
        /*0028*/ 	.byte	0x03, 0x50
        /*002a*/ 	.short	0x0000


	//----- nvinfo : EIATTR_MAXREG_COUNT
	.align		4
        /*002c*/ 	.byte	0x03, 0x1b
        /*002e*/ 	.short	0x00ff


	//----- nvinfo : EIATTR_MERCURY_ISA_VERSION
	.align		4
        /*0030*/ 	.byte	0x03, 0x5f
        /*0032*/ 	.short	0x0101


	//----- nvinfo : EIATTR_VRC_CTA_INIT_COUNT
	.align		4
        /*0034*/ 	.byte	0x02, 0x4a
	.zero		1
	.zero		1


	//----- nvinfo : EIATTR_EXIT_INSTR_OFFSETS
	.align		4
        /*0038*/ 	.byte	0x04, 0x1c
        /*003a*/ 	.short	(.L_68 - .L_67)


	//   ....[0]....
.L_67:
        /*003c*/ 	.word	0x00000090


	//   ....[1]....
        /*0040*/ 	.word	0x00000f80


	//----- nvinfo : EIATTR_CRS_STACK_SIZE
	.align		4
.L_68:
        /*0044*/ 	.byte	0x04, 0x1e
        /*0046*/ 	.short	(.L_70 - .L_69)
.L_69:
        /*0048*/ 	.word	0x00000000


	//----- nvinfo : EIATTR_CBANK_PARAM_SIZE
	.align		4
.L_70:
        /*004c*/ 	.byte	0x03, 0x19
        /*004e*/ 	.short	0x0010


	//----- nvinfo : EIATTR_PARAM_CBANK
	.align		4
        /*0050*/ 	.byte	0x04, 0x0a
        /*0052*/ 	.short	(.L_72 - .L_71)
	.align		4
.L_71:
        /*0054*/ 	.word	index@(.nv.constant0._Z12setup_kernelP17curandStateXORWOWy)
        /*0058*/ 	.short	0x0380
        /*005a*/ 	.short	0x0010


	//----- nvinfo : EIATTR_SW_WAR
	.align		4
.L_72:
        /*005c*/ 	.byte	0x04, 0x36
        /*005e*/ 	.short	(.L_74 - .L_73)
.L_73:
        /*0060*/ 	.word	0x00000008
.L_74:


//--------------------- .nv.callgraph             --------------------------
	.section	.nv.callgraph,"",@"SHT_CUDA_CALLGRAPH"
	.align	4
	.sectionentsize	8
	.align		4
        /*0000*/ 	.word	0x00000000
	.align		4
        /*0004*/ 	.word	0xffffffff
	.align		4
        /*0008*/ 	.word	0x00000000
	.align		4
        /*000c*/ 	.word	0xfffffffe
	.align		4
        /*0010*/ 	.word	0x00000000
	.align		4
        /*0014*/ 	.word	0xfffffffd
	.align		4
        /*0018*/ 	.word	0x00000000
	.align		4
        /*001c*/ 	.word	0xfffffffc


//--------------------- .nv.constant4             --------------------------
	.section	.nv.constant4,"a",@progbits
	.align	8
	.align		8
.nv.constant4:
        /*0000*/ 	.dword	precalc_xorwow_matrix
	.align		8
        /*0008*/ 	.dword	precalc_xorwow_offset_matrix
	.align		8
        /*0010*/ 	.dword	mrg32k3aM1
	.align		8
        /*0018*/ 	.dword	mrg32k3aM2
	.align		8
        /*0020*/ 	.dword	mrg32k3aM1SubSeq
	.align		8
        /*0028*/ 	.dword	mrg32k3aM2SubSeq
	.align		8
        /*0030*/ 	.dword	mrg32k3aM1Seq
	.align		8
        /*0038*/ 	.dword	mrg32k3aM2Seq


//--------------------- .nv.constant3             --------------------------
	.section	.nv.constant3,"a",@progbits
	.align	8
.nv.constant3:
	.type		__cr_lgamma_table,@object
	.size		__cr_lgamma_table,(.L_8 - __cr_lgamma_table)
__cr_lgamma_table:
        /*0000*/ 	.byte	0x00, 0x00, 0x00, 0x00, 0x00, 0x00, 0x00, 0x00, 0x00, 0x00, 0x00, 0x00, 0x00, 0x00, 0x00, 0x00
        /*0010*/ 	.byte	0xef, 0x39, 0xfa, 0xfe, 0x42, 0x2e, 0xe6, 0x3f, 0x02, 0x20, 0x2a, 0xfa, 0x0b, 0xab, 0xfc, 0x3f
        /*0020*/ 	.byte	0xf9, 0x2c, 0x92, 0x7c, 0xa7, 0x6c, 0x09, 0x40, 0xc9, 0x79, 0x44, 0x3c, 0x64, 0x26, 0x13, 0x40
        /*0030*/ 	.byte	0xca, 0x01, 0xcf, 0x3a, 0x27, 0x51, 0x1a, 0x40, 0x30, 0xcc, 0x2d, 0xf3, 0xe1, 0x0c, 0x21, 0x40
        /*0040*/ 	.byte	0x0d, 0xb7, 0xfc, 0x82, 0x8e, 0x35, 0x25, 0x40
.L_8:


//--------------------- .text._Z12solve_kernelP17curandStateXORWOWPdS1_yyyddddS1_S1_ --------------------------
	.section	.text._Z12solve_kernelP17curandStateXORWOWPdS1_yyyddddS1_S1_,"ax",@progbits
	.align	128
        .global         _Z12solve_kernelP17curandStateXORWOWPdS1_yyyddddS1_S1_
        .type           _Z12solve_kernelP17curandStateXORWOWPdS1_yyyddddS1_S1_,@function
        .size           _Z12solve_kernelP17curandStateXORWOWPdS1_yyyddddS1_S1_,(.L_x_160 - _Z12solve_kernelP17curandStateXORWOWPdS1_yyyddddS1_S1_)
        .other          _Z12solve_kernelP17curandStateXORWOWPdS1_yyyddddS1_S1_,@"STO_CUDA_ENTRY STV_DEFAULT"
_Z12solve_kernelP17curandStateXORWOWPdS1_yyyddddS1_S1_:
.text._Z12solve_kernelP17curandStateXORWOWPdS1_yyyddddS1_S1_:
[----:B------:R-:W-:Y:S01]  /*0000*/  LDC R1, c[0x0][0x37c] ;  /* 0x0000df00ff017b82 */ /* 0x000fe20000000800 */
[----:B------:R-:W0:Y:S01]  /*0010*/  LDCU.64 UR10, c[0x0][0x398] ;  /* 0x00007300ff0a77ac */ /* 0x000e220008000a00 */
[----:B------:R-:W1:Y:S06]  /*0020*/  S2R R0, SR_TID.X ;  /* 0x0000000000007919 */ /* 0x000e6c0000002100 */
[----:B------:R-:W1:Y:S01]  /*0030*/  S2UR UR7, SR_CTAID.X ;  /* 0x00000000000779c3 */ /* 0x000e620000002500 */
[----:B------:R-:W2:Y:S01]  /*0040*/  LDCU.64 UR12, c[0x0][0x3a0] ;  /* 0x00007400ff0c77ac */ /* 0x000ea20008000a00 */
[----:B------:R-:W3:Y:S06]  /*0050*/  LDCU UR5, c[0x0][0x360] ;  /* 0x00006c00ff0577ac */ /* 0x000eec0008000800 */
[----:B------:R-:W1:Y:S01]  /*0060*/  LDC R3, c[0x0][0x360] ;  /* 0x0000d800ff037b82 */ /* 0x000e620000000800 */
[----:B------:R-:W3:Y:S01]  /*0070*/  LDCU UR6, c[0x0][0x370] ;  /* 0x00006e00ff0677ac */ /* 0x000ee20008000800 */
[----:B0-----:R-:W-:-:S04]  /*0080*/  UIADD3 UR20, UP0, UPT, UR10, -0x1, URZ ;  /* 0xffffffff0a147890 */ /* 0x001fc8000ff1e0ff */
[----:B------:R-:W-:Y:S02]  /*0090*/  UIADD3.X UR21, UPT, UPT, UR11, -0x1, URZ, UP0, !UPT ;  /* 0xffffffff0b157890 */ /* 0x000fe400087fe4ff */
[----:B--2---:R-:W-:Y:S02]  /*00a0*/  UIMAD.WIDE.U32 UR16, UR20, UR12, URZ ;  /* 0x0000000c141072a5 */ /* 0x004fe4000f8e00ff */
[----:B------:R-:W-:-:S04]  /*00b0*/  UIMAD UR4, UR21, UR12, URZ ;  /* 0x0000000c150472a4 */ /* 0x000fc8000f8e02ff */
[----:B------:R-:W-:Y:S02]  /*00c0*/  UIMAD UR4, UR20, UR13, UR4 ;  /* 0x0000000d140472a4 */ /* 0x000fe4000f8e0204 */
[----:B---3--:R-:W-:Y:S02]  /*00d0*/  UIMAD UR5, UR5, UR6, URZ ;  /* 0x00000006050572a4 */ /* 0x008fe4000f8e02ff */
[----:B------:R-:W-:Y:S01]  /*00e0*/  UIADD3 UR4, UPT, UPT, UR17, UR4, URZ ;  /* 0x0000000411047290 */ /* 0x000fe2000fffe0ff */
[----:B-1----:R-:W-:-:S05]  /*00f0*/  IMAD R0, R3, UR7, R0 ;  /* 0x0000000703007c24 */ /* 0x002fca000f8e0200 */
[----:B------:R-:W-:Y:S01]  /*0100*/  IMAD.U32 R2, RZ, RZ, UR4 ;  /* 0x00000004ff027e24 */ /* 0x000fe2000f8e00ff */
[----:B------:R-:W-:Y:S02]  /*0110*/  ISETP.LT.U32.AND P0, PT, R0, UR16, PT ;  /* 0x0000001000007c0c */ /* 0x000fe4000bf01070 */
[----:B------:R-:W-:-:S04]  /*0120*/  SHF.R.S32.HI R5, RZ, 0x1f, R0 ;  /* 0x0000001fff057819 */ /* 0x000fc80000011400 */
[----:B------:R-:W-:-:S13]  /*0130*/  ISETP.GT.U32.AND.EX P0, PT, R2, R5, PT, P0 ;  /* 0x000000050200720c */ /* 0x000fda0003f04100 */
[----:B------:R-:W-:Y:S05]  /*0140*/  @!P0 EXIT ;  /* 0x000000000000894d */ /* 0x000fea0003800000 */
[----:B------:R-:W0:Y:S01]  /*0150*/  LDC.64 R20, c[0x0][0x3c8] ;  /* 0x0000f200ff147b82 */ /* 0x000e220000000a00 */
[----:B------:R-:W1:Y:S01]  /*0160*/  LDCU.64 UR18, c[0x0][0x358] ;  /* 0x00006b00ff1277ac */ /* 0x000e620008000a00 */
[----:B------:R-:W-:Y:S01]  /*0170*/  IMAD R7, R5, 0x30, RZ ;  /* 0x0000003005077824 */ /* 0x000fe200078e02ff */
[----:B------:R-:W2:Y:S05]  /*0180*/  LDCU.64 UR6, c[0x0][0x3a8] ;  /* 0x00007500ff0677ac */ /* 0x000eaa0008000a00 */
[----:B------:R-:W3:Y:S01]  /*0190*/  LDC.64 R2, c[0x0][0x380] ;  /* 0x0000e000ff027b82 */ /* 0x000ee20000000a00 */
[----:B------:R-:W4:Y:S07]  /*01a0*/  LDCU.64 UR14, c[0x0][0x3a8] ;  /* 0x00007500ff0e77ac */ /* 0x000f2e0008000a00 */
[----:B------:R-:W2:Y:S01]  /*01b0*/  LDC.64 R18, c[0x0][0x3c8] ;  /* 0x0000f200ff127b82 */ /* 0x000ea20000000a00 */
[----:B0-----:R-:W-:-:S07]  /*01c0*/  SHF.R.U32.HI R4, RZ, 0x14, R21 ;  /* 0x00000014ff047819 */ /* 0x001fce0000011615 */
[----:B------:R-:W0:Y:S01]  /*01d0*/  LDC R6, c[0x0][0x3c4] ;  /* 0x0000f100ff067b82 */ /* 0x000e220000000800 */
[----:B------:R-:W-:Y:S01]  /*01e0*/  LOP3.LUT R4, R4, 0x7ff, RZ, 0xc0, !PT ;  /* 0x000007ff04047812 */ /* 0x000fe200078ec0ff */
[----:B---3--:R-:W-:-:S06]  /*01f0*/  IMAD.WIDE.U32 R2, R0, 0x30, R2 ;  /* 0x0000003000027825 */ /* 0x008fcc00078e0002 */
[----:B------:R-:W3:Y:S01]  /*0200*/  LDC.64 R8, c[0x0][0x3c0] ;  /* 0x0000f000ff087b82 */ /* 0x000ee20000000a00 */
[----:B------:R-:W-:Y:S02]  /*0210*/  IMAD.IADD R3, R3, 0x1, R7 ;  /* 0x0000000103037824 */ /* 0x000fe400078e0207 */
[----:B------:R-:W-:Y:S01]  /*0220*/  VIADD R7, R4, 0xfffffc0c ;  /* 0xfffffc0c04077836 */ /* 0x000fe20000000000 */
[----:B------:R-:W-:Y:S02]  /*0230*/  USHF.L.U32 UR9, UR10, 0x1, URZ ;  /* 0x000000010a097899 */ /* 0x000fe400080006ff */
[----:B-1----:R-:W5:Y:S02]  /*0240*/  LDG.E.64 R10, desc[UR18][R2.64] ;  /* 0x00000012020a7981 */ /* 0x002f64000c1e1b00 */
[CC--:B------:R-:W-:Y:S02]  /*0250*/  SHF.L.U32 R4, R20.reuse, R7.reuse, RZ ;  /* 0x0000000714047219 */ /* 0x0c0fe400000006ff */
[----:B------:R-:W-:Y:S01]  /*0260*/  SHF.L.U64.HI R7, R20, R7, R21 ;  /* 0x0000000714077219 */ /* 0x000fe20000010215 */
[----:B------:R-:W5:Y:S01]  /*0270*/  LDG.E.64 R12, desc[UR18][R2.64+0x8] ;  /* 0x00000812020c7981 */ /* 0x000f62000c1e1b00 */
[----:B------:R-:W-:-:S03]  /*0280*/  ISETP.NE.U32.AND P2, PT, R4, RZ, PT ;  /* 0x000000ff0400720c */ /* 0x000fc60003f45070 */
[----:B------:R1:W5:Y:S01]  /*0290*/  LDG.E.64 R14, desc[UR18][R2.64+0x10] ;  /* 0x00001012020e7981 */ /* 0x000362000c1e1b00 */
[----:B------:R-:W-:Y:S01]  /*02a0*/  ISETP.NE.AND.EX P2, PT, R7, -0x80000000, PT, P2 ;  /* 0x800000000700780c */ /* 0x000fe20003f45320 */
[----:B------:R-:W-:Y:S01]  /*02b0*/  USHF.L.U64.HI UR8, UR10, 0x1, UR11 ;  /* 0x000000010a087899 */ /* 0x000fe2000801020b */
[----:B0-----:R-:W-:Y:S01]  /*02c0*/  ISETP.GE.AND P4, PT, R6, RZ, PT ;  /* 0x000000ff0600720c */ /* 0x001fe20003f86270 */
[----:B------:R-:W-:Y:S01]  /*02d0*/  UIADD3 UR10, UP0, UPT, UR9, UR12, URZ ;  /* 0x0000000c090a7290 */ /* 0x000fe2000ff1e0ff */
[----:B------:R-:W-:Y:S01]  /*02e0*/  ISETP.GE.AND P3, PT, R21, RZ, PT ;  /* 0x000000ff1500720c */ /* 0x000fe20003f66270 */
[----:B----4-:R-:W-:Y:S01]  /*02f0*/  I2F.F64.U64 R16, UR14 ;  /* 0x0000000e00107d12 */ /* 0x010fe20008301800 */
[----:B---3--:R-:W-:Y:S01]  /*0300*/  DSETP.GT.AND P1, PT, |R8|, 1, PT ;  /* 0x3ff000000800742a */ /* 0x008fe20003f24200 */
[----:B------:R-:W-:Y:S01]  /*0310*/  UIADD3.X UR11, UPT, UPT, UR8, UR13, URZ, UP0, !UPT ;  /* 0x0000000d080b7290 */ /* 0x000fe200087fe4ff */
[----:B--2---:R-:W-:Y:S01]  /*0320*/  DSETP.NEU.AND P6, PT, R18, RZ, PT ;  /* 0x000000ff1200722a */ /* 0x004fe20003fcd000 */
[----:B------:R-:W-:Y:S01]  /*0330*/  UISETP.NE.U32.AND UP0, UPT, UR6, URZ, UPT ;  /* 0x000000ff0600728c */ /* 0x000fe2000bf05070 */
[----:B------:R-:W-:Y:S01]  /*0340*/  SEL R4, RZ, 0x7ff00000, !P3 ;  /* 0x7ff00000ff047807 */ /* 0x000fe20005800000 */
[----:B------:R-:W-:-:S02]  /*0350*/  UIADD3 UR22, UP1, UPT, UR10, 0x1, URZ ;  /* 0x000000010a167890 */ /* 0x000fc4000ff3e0ff */
[----:B-1----:R-:W0:Y:S01]  /*0360*/  FRND.F64.TRUNC R2, R18 ;  /* 0x0000001200027313 */ /* 0x002e22000030d800 */
[----:B------:R-:W-:Y:S01]  /*0370*/  DSETP.NEU.AND P5, PT, |R18|, 0.5, !P2 ;  /* 0x3fe000001200742a */ /* 0x000fe200057ad200 */
[----:B------:R-:W-:Y:S01]  /*0380*/  UISETP.NE.AND.EX UP0, UPT, UR7, URZ, UPT, UP0 ;  /* 0x000000ff0700728c */ /* 0x000fe2000bf05300 */
[----:B------:R-:W1:Y:S04]  /*0390*/  LDCU.64 UR12, c[0x0][0x388] ;  /* 0x00007100ff0c77ac */ /* 0x000e680008000a00 */
[----:B------:R-:W-:Y:S01]  /*03a0*/  SEL R7, R6, RZ, P5 ;  /* 0x000000ff06077207 */ /* 0x000fe20002800000 */
[----:B------:R-:W-:-:S03]  /*03b0*/  UIADD3.X UR23, UPT, UPT, URZ, UR11, URZ, UP1, !UPT ;  /* 0x0000000bff177290 */ /* 0x000fc60008ffe4ff */
[----:B------:R-:W-:Y:S01]  /*03c0*/  @!P3 LOP3.LUT R7, R7, 0x7ff00000, RZ, 0xfc, !PT ;  /* 0x7ff000000707b812 */ /* 0x000fe200078efcff */
[----:B0-----:R-:W-:Y:S01]  /*03d0*/  DSETP.NEU.AND P0, PT, R2, R18, !P4 ;  /* 0x000000120200722a */ /* 0x001fe2000670d000 */
[----:B------:R-:W-:Y:S01]  /*03e0*/  SEL R2, RZ, 0x7ff00000, !P1 ;  /* 0x7ff00000ff027807 */ /* 0x000fe20004800000 */
[C---:B------:R-:W-:Y:S01]  /*03f0*/  DSETP.NEU.AND P1, PT, R8.reuse, -1, PT ;  /* 0xbff000000800742a */ /* 0x040fe20003f2d000 */
[----:B------:R-:W-:Y:S02]  /*0400*/  IMAD.MOV.U32 R3, RZ, RZ, R0 ;  /* 0x000000ffff037224 */ /* 0x000fe400078e0000 */
[----:B------:R-:W-:Y:S01]  /*0410*/  @!P3 LOP3.LUT R2, R2, 0x7ff00000, RZ, 0x3c, !PT ;  /* 0x7ff000000202b812 */ /* 0x000fe200078e3cff */
[----:B------:R-:W-:-:S03]  /*0420*/  DSETP.EQ.OR P3, PT, R8, 1, !P6 ;  /* 0x3ff000000800742a */ /* 0x000fc60007762400 */
[----:B------:R-:W-:Y:S02]  /*0430*/  SEL R2, R2, 0x3ff00000, P1 ;  /* 0x3ff0000002027807 */ /* 0x000fe40000800000 */
[----:B------:R-:W-:Y:S01]  /*0440*/  ISETP.LT.AND P1, PT, R6, RZ, !P2 ;  /* 0x000000ff0600720c */ /* 0x000fe20005721270 */
[----:B-1----:R-:W-:-:S12]  /*0450*/  BRA.U UP0, `(.L_x_0) ;  /* 0x0000000100947547 */ /* 0x002fd8000b800000 */
[----:B------:R-:W-:Y:S01]  /*0460*/  BSSY.RECONVERGENT B1, `(.L_x_1) ;  /* 0x0000023000017945 */ /* 0x000fe20003800200 */
.L_x_4:
[----:B-----5:R-:W-:-:S04]  /*0470*/  LEA R10, P0, R0, UR12, 0x3 ;  /* 0x0000000c000a7c11 */ /* 0x020fc8000f8018ff */
[----:B------:R-:W-:-:S05]  /*0480*/  LEA.HI.X R11, R0, UR13, R5, 0x3, P0 ;  /* 0x0000000d000b7c11 */ /* 0x000fca00080f1c05 */
[----:B------:R-:W2:Y:S01]  /*0490*/  LDG.E.64 R12, desc[UR18][R10.64] ;  /* 0x000000120a0c7981 */ /* 0x000ea2000c1e1b00 */
[----:B------:R-:W0:Y:S01]  /*04a0*/  MUFU.RCP64H R5, R17 ;  /* 0x0000001100057308 */ /* 0x000e220000001800 */
[----:B------:R-:W-:Y:S01]  /*04b0*/  IMAD.MOV.U32 R4, RZ, RZ, 0x1 ;  /* 0x00000001ff047424 */ /* 0x000fe200078e00ff */
[----:B------:R-:W-:Y:S05]  /*04c0*/  BSSY.RECONVERGENT B2, `(.L_x_2) ;  /* 0x0000014000027945 */ /* 0x000fea0003800200 */
[----:B0-----:R-:W-:-:S08]  /*04d0*/  DFMA R6, -R16, R4, 1 ;  /* 0x3ff000001006742b */ /* 0x001fd00000000104 */
[----:B------:R-:W-:-:S08]  /*04e0*/  DFMA R6, R6, R6, R6 ;  /* 0x000000060606722b */ /* 0x000fd00000000006 */
[----:B------:R-:W-:-:S08]  /*04f0*/  DFMA R6, R4, R6, R4 ;  /* 0x000000060406722b */ /* 0x000fd00000000004 */
[----:B------:R-:W-:-:S08]  /*0500*/  DFMA R4, -R16, R6, 1 ;  /* 0x3ff000001004742b */ /* 0x000fd00000000106 */
[----:B------:R-:W-:-:S08]  /*0510*/  DFMA R4, R6, R4, R6 ;  /* 0x000000040604722b */ /* 0x000fd00000000006 */
[----:B--2---:R-:W-:Y:S01]  /*0520*/  DMUL R6, R12, R4 ;  /* 0x000000040c067228 */ /* 0x004fe20000000000 */
[----:B------:R-:W-:-:S07]  /*0530*/  FSETP.GEU.AND P1, PT, |R13|, 6.5827683646048100446e-37, PT ;  /* 0x036000000d00780b */ /* 0x000fce0003f2e200 */
[----:B------:R-:W-:-:S08]  /*0540*/  DFMA R8, -R16, R6, R12 ;  /* 0x000000061008722b */ /* 0x000fd0000000010c */
[----:B------:R-:W-:-:S10]  /*0550*/  DFMA R6, R4, R8, R6 ;  /* 0x000000080406722b */ /* 0x000fd40000000006 */
[----:B------:R-:W-:-:S05]  /*0560*/  FFMA R0, RZ, R17, R7 ;  /* 0x00000011ff007223 */ /* 0x000fca0000000007 */
[----:B------:R-:W-:-:S13]  /*0570*/  FSETP.GT.AND P0, PT, |R0|, 1.469367938527859385e-39, PT ;  /* 0x001000000000780b */ /* 0x000fda0003f04200 */
[----:B------:R-:W-:Y:S05]  /*0580*/  @P0 BRA P1, `(.L_x_3) ;  /* 0x00000000001c0947 */ /* 0x000fea0000800000 */
[----:B------:R-:W-:Y:S01]  /*0590*/  IMAD.MOV.U32 R8, RZ, RZ, R12 ;  /* 0x000000ffff087224 */ /* 0x000fe200078e000c */
[----:B------:R-:W-:Y:S01]  /*05a0*/  MOV R0, 0x5f0 ;  /* 0x000005f000007802 */ /* 0x000fe20000000f00 */
[----:B------:R-:W-:Y:S02]  /*05b0*/  IMAD.MOV.U32 R9, RZ, RZ, R13 ;  /* 0x000000ffff097224 */ /* 0x000fe400078e000d */
[----:B------:R-:W-:Y:S02]  /*05c0*/  IMAD.MOV.U32 R18, RZ, RZ, R16 ;  /* 0x000000ffff127224 */ /* 0x000fe400078e0010 */
[----:B------:R-:W-:-:S07]  /*05d0*/  IMAD.MOV.U32 R19, RZ, RZ, R17 ;  /* 0x000000ffff137224 */ /* 0x000fce00078e0011 */
[----:B------:R-:W-:Y:S05]  /*05e0*/  CALL.REL.NOINC `($__internal_0_$__cuda_sm20_div_rn_f64_full) ;  /* 0x0000007400c07944 */ /* 0x000fea0003c00000 */
[----:B------:R-:W-:-:S07]  /*05f0*/  IMAD.MOV.U32 R7, RZ, RZ, R25 ;  /* 0x000000ffff077224 */ /* 0x000fce00078e0019 */
.L_x_3:
[----:B------:R-:W-:Y:S05]  /*0600*/  BSYNC.RECONVERGENT B2 ;  /* 0x0000000000027941 */ /* 0x000fea0003800200 */
.L_x_2:
[----:B------:R-:W-:Y:S01]  /*0610*/  VIADD R0, R3, UR5 ;  /* 0x0000000503007c36 */ /* 0x000fe20008000000 */
[----:B------:R0:W-:Y:S01]  /*0620*/  STG.E.64 desc[UR18][R10.64], R6 ;  /* 0x000000060a007986 */ /* 0x0001e2000c101b12 */
[----:B------:R-:W-:Y:S02]  /*0630*/  IMAD.U32 R2, RZ, RZ, UR4 ;  /* 0x00000004ff027e24 */ /* 0x000fe4000f8e00ff */
[--C-:B------:R-:W-:Y:S01]  /*0640*/  IMAD.MOV.U32 R3, RZ, RZ, R0.reuse ;  /* 0x000000ffff037224 */ /* 0x100fe200078e0000 */
[----:B------:R-:W-:Y:S02]  /*0650*/  ISETP.LT.U32.AND P0, PT, R0, UR16, PT ;  /* 0x0000001000007c0c */ /* 0x000fe4000bf01070 */
[----:B------:R-:W-:-:S04]  /*0660*/  SHF.R.S32.HI R5, RZ, 0x1f, R0 ;  /* 0x0000001fff057819 */ /* 0x000fc80000011400 */
[----:B------:R-:W-:-:S13]  /*0670*/  ISETP.GT.U32.AND.EX P0, PT, R2, R5, PT, P0 ;  /* 0x000000050200720c */ /* 0x000fda0003f04100 */
[----:B0-----:R-:W-:Y:S05]  /*0680*/  @P0 BRA `(.L_x_4) ;  /* 0xfffffffc00780947 */ /* 0x001fea000383ffff */
[----:B------:R-:W-:Y:S05]  /*0690*/  BSYNC.RECONVERGENT B1 ;  /* 0x0000000000017941 */ /* 0x000fea0003800200 */
.L_x_1:
[----:B------:R-:W-:Y:S05]  /*06a0*/  EXIT ;  /* 0x000000000000794d */ /* 0x000fea0003800000 */
.L_x_0:
[----:B------:R-:W-:Y:S01]  /*06b0*/  DADD R22, R18, R8 ;  /* 0x0000000012167229 */ /* 0x000fe20000000008 */
[----:B------:R-:W-:Y:S01]  /*06c0*/  UISETP.GE.U32.AND UP0, UPT, UR22, 0x2, UPT ;  /* 0x000000021600788c */ /* 0x000fe2000bf06070 */
[----:B------:R-:W-:Y:S01]  /*06d0*/  LOP3.LUT R21, R21, 0x7fffffff, RZ, 0xc0, !PT ;  /* 0x7fffffff15157812 */ /* 0x000fe200078ec0ff */
[----:B------:R-:W-:Y:S01]  /*06e0*/  VIADD R25, R4, 0x80000000 ;  /* 0x8000000004197836 */ /* 0x000fe20000000000 */
[----:B------:R-:W0:Y:S01]  /*06f0*/  LDCU.64 UR6, c[0x0][0x3c8] ;  /* 0x00007900ff0677ac */ /* 0x000e220008000a00 */
[----:B------:R-:W-:-:S05]  /*0700*/  UISETP.GE.U32.AND.EX UP0, UPT, UR23, URZ, UPT, UP0 ;  /* 0x000000ff1700728c */ /* 0x000fca000bf06100 */
[----:B------:R-:W-:Y:S02]  /*0710*/  R2UR UR13, R23 ;  /* 0x00000000170d72ca */ /* 0x000fe400000e0000 */
[----:B------:R-:W-:Y:S01]  /*0720*/  R2UR UR12, R22 ;  /* 0x00000000160c72ca */ /* 0x000fe200000e0000 */
[----:B------:R-:W-:-:S10]  /*0730*/  DADD R22, R18, R8 ;  /* 0x0000000012167229 */ /* 0x000fd40000000008 */
[----:B------:R-:W-:Y:S01]  /*0740*/  ULOP3.LUT UR12, UR13, 0x7ff00000, URZ, 0xc0, !UPT ;  /* 0x7ff000000d0c7892 */ /* 0x000fe2000f8ec0ff */
[----:B0-----:R-:W-:Y:S11]  /*0750*/  BRA.U !UP0, `(.L_x_5) ;  /* 0x00000045085c7547 */ /* 0x001ff6000b800000 */
[----:B------:R-:W-:-:S14]  /*0760*/  DSETP.NAN.AND P2, PT, R8, R18, PT ;  /* 0x000000120800722a */ /* 0x000fdc0003f48000 */
[----:B------:R-:W-:Y:S05]  /*0770*/  @!P2 BRA `(.L_x_6) ;  /* 0x00000020006ca947 */ /* 0x000fea0003800000 */
[----:B------:R-:W-:-:S14]  /*0780*/  DSETP.NEU.AND P2, PT, R8, RZ, PT ;  /* 0x000000ff0800722a */ /* 0x000fdc0003f4d000 */
[----:B------:R-:W-:Y:S05]  /*0790*/  @!P2 BRA `(.L_x_7) ;  /* 0x000000100060a947 */ /* 0x000fea0003800000 */
[----:B------:R-:W-:Y:S01]  /*07a0*/  BSSY.RECONVERGENT B1, `(.L_x_8) ;  /* 0x0000115000017945 */ /* 0x000fe20003800200 */
.L_x_27:
[----:B------:R-:W-:Y:S01]  /*07b0*/  LOP3.LUT R2, R5, UR21, RZ, 0xfc, !PT ;  /* 0x0000001505027c12 */ /* 0x000fe2000f8efcff */
[----:B------:R-:W-:Y:S03]  /*07c0*/  BSSY.RECONVERGENT B0, `(.L_x_9) ;  /* 0x0000025000007945 */ /* 0x000fe60003800200 */
[----:B------:R-:W-:-:S13]  /*07d0*/  ISETP.NE.U32.AND P2, PT, R2, RZ, PT ;  /* 0x000000ff0200720c */ /* 0x000fda0003f45070 */
[----:B------:R-:W-:Y:S05]  /*07e0*/  @P2 BRA `(.L_x_10) ;  /* 0x00000000005c2947 */ /* 0x000fea0003800000 */
[----:B------:R-:W0:Y:S01]  /*07f0*/  I2F.U32.RP R2, UR20 ;  /* 0x0000001400027d06 */ /* 0x000e220008209000 */
[----:B------:R-:W-:-:S07]  /*0800*/  ISETP.NE.U32.AND P4, PT, RZ, UR20, PT ;  /* 0x00000014ff007c0c */ /* 0x000fce000bf85070 */
[----:B0-----:R-:W0:Y:S02]  /*0810*/  MUFU.RCP R2, R2 ;  /* 0x0000000200027308 */ /* 0x001e240000001000 */
[----:B0-----:R-:W-:-:S06]  /*0820*/  VIADD R6, R2, 0xffffffe ;  /* 0x0ffffffe02067836 */ /* 0x001fcc0000000000 */
[----:B------:R0:W1:Y:S02]  /*0830*/  F2I.FTZ.U32.TRUNC.NTZ R7, R6 ;  /* 0x0000000600077305 */ /* 0x000064000021f000 */
[----:B0-----:R-:W-:Y:S02]  /*0840*/  IMAD.MOV.U32 R6, RZ, RZ, RZ ;  /* 0x000000ffff067224 */ /* 0x001fe400078e00ff */
[----:B-1----:R-:W-:-:S04]  /*0850*/  IMAD.MOV R9, RZ, RZ, -R7 ;  /* 0x000000ffff097224 */ /* 0x002fc800078e0a07 */
[----:B------:R-:W-:-:S04]  /*0860*/  IMAD R9, R9, UR20, RZ ;  /* 0x0000001409097c24 */ /* 0x000fc8000f8e02ff */
[----:B------:R-:W-:-:S04]  /*0870*/  IMAD.HI.U32 R7, R7, R9, R6 ;  /* 0x0000000907077227 */ /* 0x000fc800078e0006 */
[----:B------:R-:W-:Y:S02]  /*0880*/  IMAD.MOV.U32 R9, RZ, RZ, RZ ;  /* 0x000000ffff097224 */ /* 0x000fe400078e00ff */
[----:B------:R-:W-:-:S04]  /*0890*/  IMAD.HI.U32 R8, R7, R0, RZ ;  /* 0x0000000007087227 */ /* 0x000fc800078e00ff */
[----:B------:R-:W-:-:S04]  /*08a0*/  IMAD.MOV R7, RZ, RZ, -R8 ;  /* 0x000000ffff077224 */ /* 0x000fc800078e0a08 */
[----:B------:R-:W-:-:S05]  /*08b0*/  IMAD R4, R7, UR20, R0 ;  /* 0x0000001407047c24 */ /* 0x000fca000f8e0200 */
[----:B------:R-:W-:-:S13]  /*08c0*/  ISETP.GE.U32.AND P2, PT, R4, UR20, PT ;  /* 0x0000001404007c0c */ /* 0x000fda000bf46070 */
[----:B------:R-:W-:Y:S02]  /*08d0*/  @P2 VIADD R4, R4, -UR20 ;  /* 0x8000001404042c36 */ /* 0x000fe40008000000 */
[----:B------:R-:W-:-:S03]  /*08e0*/  @P2 VIADD R8, R8, 0x1 ;  /* 0x0000000108082836 */ /* 0x000fc60000000000 */
[----:B------:R-:W-:Y:S01]  /*08f0*/  ISETP.GE.U32.AND P3, PT, R4, UR20, PT ;  /* 0x0000001404007c0c */ /* 0x000fe2000bf66070 */
[----:B------:R-:W-:-:S12]  /*0900*/  IMAD.MOV.U32 R4, RZ, RZ, RZ ;  /* 0x000000ffff047224 */ /* 0x000fd800078e00ff */
[----:B------:R-:W-:Y:S01]  /*0910*/  @P3 VIADD R8, R8, 0x1 ;  /* 0x0000000108083836 */ /* 0x000fe20000000000 */
[----:B------:R-:W-:-:S05]  /*0920*/  @!P4 LOP3.LUT R8, RZ, UR20, RZ, 0x33, !PT ;  /* 0x00000014ff08cc12 */ /* 0x000fca000f8e33ff */
[----:B------:R-:W-:-:S04]  /*0930*/  IMAD.MOV R7, RZ, RZ, -R8 ;  /* 0x000000ffff077224 */ /* 0x000fc800078e0a08 */
[----:B------:R-:W-:Y:S01]  /*0940*/  IMAD R6, R7, UR20, R0 ;  /* 0x0000001407067c24 */ /* 0x000fe2000f8e0200 */
[----:B------:R-:W-:Y:S06]  /*0950*/  BRA `(.L_x_11) ;  /* 0x00000000002c7947 */ /* 0x000fec0003800000 */
.L_x_10:
[----:B------:R-:W-:Y:S01]  /*0960*/  IMAD.U32 R18, RZ, RZ, UR20 ;  /* 0x00000014ff127e24 */ /* 0x000fe2000f8e00ff */
[----:B------:R-:W-:Y:S01]  /*0970*/  MOV R6, 0x9a0 ;  /* 0x000009a000067802 */ /* 0x000fe20000000f00 */
[----:B------:R-:W-:-:S07]  /*0980*/  IMAD.U32 R19, RZ, RZ, UR21 ;  /* 0x00000015ff137e24 */ /* 0x000fce000f8e00ff */
[----:B-----5:R-:W-:Y:S05]  /*0990*/  CALL.REL.NOINC `($__internal_1_$__cuda_sm20_div_u64) ;  /* 0x0000007800487944 */ /* 0x020fea0003c00000 */
[----:B------:R-:W-:Y:S01]  /*09a0*/  IADD3 R19, P2, PT, RZ, -R8, RZ ;  /* 0x80000008ff137210 */ /* 0x000fe20007f5e0ff */
[----:B------:R-:W-:-:S04]  /*09b0*/  IMAD.MOV.U32 R4, RZ, RZ, R0 ;  /* 0x000000ffff047224 */ /* 0x000fc800078e0000 */
[----:B------:R-:W-:Y:S02]  /*09c0*/  IMAD.X R2, RZ, RZ, ~R9, P2 ;  /* 0x000000ffff027224 */ /* 0x000fe400010e0e09 */
[----:B------:R-:W-:-:S04]  /*09d0*/  IMAD.WIDE.U32 R6, R19, UR20, R4 ;  /* 0x0000001413067c25 */ /* 0x000fc8000f8e0004 */
[----:B------:R-:W-:-:S04]  /*09e0*/  IMAD R2, R2, UR20, RZ ;  /* 0x0000001402027c24 */ /* 0x000fc8000f8e02ff */
[----:B------:R-:W-:-:S04]  /*09f0*/  IMAD R19, R19, UR21, R2 ;  /* 0x0000001513137c24 */ /* 0x000fc8000f8e0202 */
[----:B------:R-:W-:-:S07]  /*0a00*/  IMAD.IADD R4, R7, 0x1, R19 ;  /* 0x0000000107047824 */ /* 0x000fce00078e0213 */
.L_x_11:
[----:B------:R-:W-:Y:S05]  /*0a10*/  BSYNC.RECONVERGENT B0 ;  /* 0x0000000000007941 */ /* 0x000fea0003800200 */
.L_x_9:
[----:B------:R-:W0:Y:S01]  /*0a20*/  LDCU.64 UR14, c[0x0][0x398] ;  /* 0x00007300ff0e77ac */ /* 0x000e220008000a00 */
[C---:B------:R-:W-:Y:S02]  /*0a30*/  ISETP.GE.U32.AND P5, PT, R6.reuse, -0x1, PT ;  /* 0xffffffff0600780c */ /* 0x040fe40003fa6070 */
[----:B------:R-:W-:Y:S01]  /*0a40*/  IADD3 R2, P2, PT, R6, 0x1, RZ ;  /* 0x0000000106027810 */ /* 0x000fe20007f5e0ff */
[----:B------:R-:W1:Y:S01]  /*0a50*/  LDCU.64 UR22, c[0x0][0x388] ;  /* 0x00007100ff1677ac */ /* 0x000e620008000a00 */
[----:B------:R-:W-:Y:S02]  /*0a60*/  ISETP.GE.U32.AND.EX P5, PT, R4, 0x7fffffff, PT, P5 ;  /* 0x7fffffff0400780c */ /* 0x000fe40003fa6150 */
[C---:B------:R-:W-:Y:S01]  /*0a70*/  ISETP.GE.U32.AND P6, PT, R8.reuse, -0x1, PT ;  /* 0xffffffff0800780c */ /* 0x040fe20003fc6070 */
[----:B------:R-:W-:Y:S01]  /*0a80*/  IMAD.X R4, RZ, RZ, R4, P2 ;  /* 0x000000ffff047224 */ /* 0x000fe200010e0604 */
[----:B------:R-:W-:Y:S02]  /*0a90*/  ISETP.LT.U32.AND P4, PT, R8, -0x1, PT ;  /* 0xffffffff0800780c */ /* 0x000fe40003f81070 */
[----:B------:R-:W-:-:S02]  /*0aa0*/  ISETP.GE.U32.AND.EX P6, PT, R9, 0x7fffffff, PT, P6 ;  /* 0x7fffffff0900780c */ /* 0x000fc40003fc6160 */
[----:B0-----:R-:W-:-:S04]  /*0ab0*/  ISETP.LT.U32.AND P2, PT, R2, UR14, PT ;  /* 0x0000000e02007c0c */ /* 0x001fc8000bf41070 */
[----:B------:R-:W-:Y:S02]  /*0ac0*/  ISETP.LT.U32.AND.EX P5, PT, R4, UR15, !P5, P2 ;  /* 0x0000000f04007c0c */ /* 0x000fe4000efa1120 */
[----:B------:R-:W-:Y:S02]  /*0ad0*/  IADD3 R6, P2, PT, R8, 0x1, RZ ;  /* 0x0000000108067810 */ /* 0x000fe40007f5e0ff */
[C---:B-1----:R-:W-:Y:S02]  /*0ae0*/  LEA R38, P3, R0.reuse, UR22, 0x3 ;  /* 0x0000001600267c11 */ /* 0x042fe4000f8618ff */
[----:B------:R-:W-:Y:S01]  /*0af0*/  ISETP.LT.U32.AND.EX P5, PT, R9, 0x7fffffff, P5, P4 ;  /* 0x7fffffff0900780c */ /* 0x000fe20002fa1140 */
[----:B------:R-:W-:Y:S01]  /*0b00*/  IMAD.X R7, RZ, RZ, R9, P2 ;  /* 0x000000ffff077224 */ /* 0x000fe200010e0609 */
[----:B------:R-:W-:Y:S02]  /*0b10*/  LEA.HI.X R39, R0, UR23, R5, 0x3, P3 ;  /* 0x0000001700277c11 */ /* 0x000fe400098f1c05 */
[----:B------:R-:W-:-:S09]  /*0b20*/  CS2R R8, SRZ ;  /* 0x0000000000087805 */ /* 0x000fd2000001ff00 */
.L_x_24:
[----:B------:R-:W-:Y:S01]  /*0b30*/  BSSY.RECONVERGENT B0, `(.L_x_12) ;  /* 0x000008c000007945 */ /* 0x000fe20003800200 */
[----:B------:R-:W-:Y:S01]  /*0b40*/  PLOP3.LUT P2, PT, P6, PT, PT, 0x8, 0x80 ;  /* 0x000000000080781c */ /* 0x000fe2000374e170 */
[----:B------:R-:W-:Y:S02]  /*0b50*/  IMAD.MOV.U32 R5, RZ, RZ, R6 ;  /* 0x000000ffff057224 */ /* 0x000fe400078e0006 */
[----:B------:R-:W-:Y:S02]  /*0b60*/  IMAD.MOV.U32 R0, RZ, RZ, R7 ;  /* 0x000000ffff007224 */ /* 0x000fe400078e0007 */
[----:B012---:R-:W-:Y:S02]  /*0b70*/  IMAD.MOV.U32 R19, RZ, RZ, R2 ;  /* 0x000000ffff137224 */ /* 0x007fe400078e0002 */
[----:B------:R-:W-:Y:S01]  /*0b80*/  IMAD.MOV.U32 R18, RZ, RZ, R4 ;  /* 0x000000ffff127224 */ /* 0x000fe200078e0004 */
[----:B------:R-:W-:Y:S06]  /*0b90*/  @!P5 BRA `(.L_x_13) ;  /* 0x000000080014d947 */ /* 0x000fec0003800000 */
[----:B------:R-:W0:Y:S01]  /*0ba0*/  LDCU.64 UR14, c[0x0][0x3c0] ;  /* 0x00007800ff0e77ac */ /* 0x000e220008000a00 */
[----:B------:R-:W-:Y:S01]  /*0bb0*/  IMAD.U32 R0, RZ, RZ, UR12 ;  /* 0x0000000cff007e24 */ /* 0x000fe2000f8e00ff */
[----:B------:R-:W-:Y:S04]  /*0bc0*/  BSSY.RECONVERGENT B2, `(.L_x_14) ;  /* 0x0000006000027945 */ /* 0x000fe80003800200 */
[----:B------:R-:W-:Y:S02]  /*0bd0*/  ISETP.NE.AND P4, PT, R0, 0x7ff00000, PT ;  /* 0x7ff000000000780c */ /* 0x000fe40003f85270 */
[----:B------:R-:W-:Y:S01]  /*0be0*/  MOV R0, 0xc20 ;  /* 0x00000c2000007802 */ /* 0x000fe20000000f00 */
[----:B0-----:R-:W-:-:S10]  /*0bf0*/  DADD R20, -RZ, |UR14| ;  /* 0x4000000eff147e29 */ /* 0x001fd40008000100 */
[----:B------:R-:W-:-:S07]  /*0c00*/  IMAD.MOV.U32 R5, RZ, RZ, R21 ;  /* 0x000000ffff057224 */ /* 0x000fce00078e0015 */
[----:B-----5:R-:W-:Y:S05]  /*0c10*/  CALL.REL.NOINC `($_Z12solve_kernelP17curandStateXORWOWPdS1_yyyddddS1_S1_$__internal_accurate_pow) ;  /* 0x0000007800b87944 */ /* 0x020fea0003c00000 */
[----:B------:R-:W-:Y:S05]  /*0c20*/  BSYNC.RECONVERGENT B2 ;  /* 0x0000000000027941 */ /* 0x000fea0003800200 */
.L_x_14:
[----:B------:R0:W5:Y:S01]  /*0c30*/  LDG.E.64 R20, desc[UR18][R38.64] ;  /* 0x0000001226147981 */ /* 0x000162000c1e1b00 */
[----:B------:R-:W1:Y:S01]  /*0c40*/  LDC.64 R24, c[0x0][0x3c0] ;  /* 0x0000f000ff187b82 */ /* 0x000e620000000a00 */
[----:B------:R-:W-:Y:S02]  /*0c50*/  IMAD.MOV.U32 R19, RZ, RZ, R5 ;  /* 0x000000ffff137224 */ /* 0x000fe400078e0005 */
[----:B------:R-:W-:-:S04]  /*0c60*/  IMAD.MOV.U32 R0, RZ, RZ, R7 ;  /* 0x000000ffff007224 */ /* 0x000fc800078e0007 */
[----:B------:R-:W-:Y:S01]  /*0c70*/  DADD R26, -RZ, -R18 ;  /* 0x00000000ff1a7229 */ /* 0x000fe20000000912 */
[----:B------:R-:W2:Y:S09]  /*0c80*/  LDC.64 R28, c[0x0][0x3c8] ;  /* 0x0000f200ff1c7b82 */ /* 0x000eb20000000a00 */
[----:B------:R-:W-:-:S02]  /*0c90*/  FSEL R18, R26, R18, P1 ;  /* 0x000000121a127208 */ /* 0x000fc40000800000 */
[----:B------:R-:W-:Y:S02]  /*0ca0*/  FSEL R19, R27, R5, P1 ;  /* 0x000000051b137208 */ /* 0x000fe40000800000 */
[----:B------:R-:W-:Y:S01]  /*0cb0*/  FSEL R5, R18, RZ, !P0 ;  /* 0x000000ff12057208 */ /* 0x000fe20004000000 */
[----:B------:R-:W-:Y:S01]  /*0cc0*/  IMAD.MOV.U32 R18, RZ, RZ, R4 ;  /* 0x000000ffff127224 */ /* 0x000fe200078e0004 */
[----:B------:R-:W-:Y:S01]  /*0cd0*/  FSEL R19, R19, -QNAN , !P0 ;  /* 0xfff8000013137808 */ /* 0x000fe20004000000 */
[----:B-1----:R-:W-:Y:S02]  /*0ce0*/  DSETP.NEU.AND P2, PT, R24, 1, PT ;  /* 0x3ff000001800742a */ /* 0x002fe40003f4d000 */
[C---:B--2---:R-:W-:Y:S02]  /*0cf0*/  DADD R22, R28.reuse, R24 ;  /* 0x000000001c167229 */ /* 0x044fe40000000018 */
[----:B------:R-:W-:-:S08]  /*0d00*/  DSETP.NEU.AND P3, PT, R28, RZ, PT ;  /* 0x000000ff1c00722a */ /* 0x000fd00003f6d000 */
[----:B------:R-:W-:Y:S01]  /*0d10*/  FSEL R24, R5, R22, P4 ;  /* 0x0000001605187208 */ /* 0x000fe20002000000 */
[----:B------:R-:W-:Y:S01]  /*0d20*/  IMAD.MOV.U32 R5, RZ, RZ, R6 ;  /* 0x000000ffff057224 */ /* 0x000fe200078e0006 */
[----:B------:R-:W-:Y:S01]  /*0d30*/  FSEL R22, R19, R23, P4 ;  /* 0x0000001713167208 */ /* 0x000fe20002000000 */
[----:B------:R-:W-:Y:S01]  /*0d40*/  IMAD.MOV.U32 R19, RZ, RZ, R2 ;  /* 0x000000ffff137224 */ /* 0x000fe200078e0002 */
[----:B------:R-:W-:Y:S02]  /*0d50*/  FSEL R24, R24, RZ, P3 ;  /* 0x000000ff18187208 */ /* 0x000fe40001800000 */
[----:B------:R-:W-:Y:S02]  /*0d60*/  FSEL R22, R22, 1.875, P3 ;  /* 0x3ff0000016167808 */ /* 0x000fe40001800000 */
[----:B------:R-:W-:Y:S02]  /*0d70*/  FSEL R24, R24, RZ, P2 ;  /* 0x000000ff18187208 */ /* 0x000fe40001000000 */
[----:B0-----:R-:W-:-:S07]  /*0d80*/  FSEL R25, R22, 1.875, P2 ;  /* 0x3ff0000016197808 */ /* 0x001fce0001000000 */
.L_x_19:
[----:B------:R-:W-:Y:S01]  /*0d90*/  SHF.R.U32.HI R22, RZ, 0x2, R11 ;  /* 0x00000002ff167819 */ /* 0x000fe2000001160b */
[----:B------:R-:W-:Y:S01]  /*0da0*/  IMAD.SHL.U32 R26, R15, 0x10, RZ ;  /* 0x000000100f1a7824 */ /* 0x000fe200078e00ff */
[----:B------:R-:W-:Y:S01]  /*0db0*/  SHF.R.U32.HI R23, RZ, 0x2, R12 ;  /* 0x00000002ff177819 */ /* 0x000fe2000001160c */
[----:B------:R-:W-:Y:S01]  /*0dc0*/  IMAD.MOV.U32 R27, RZ, RZ, R10 ;  /* 0x000000ffff1b7224 */ /* 0x000fe200078e000a */
[----:B------:R-:W-:Y:S01]  /*0dd0*/  LOP3.LUT R22, R22, R11, RZ, 0x3c, !PT ;  /* 0x0000000b16167212 */ /* 0x000fe200078e3cff */
[----:B------:R-:W-:Y:S01]  /*0de0*/  VIADD R10, R10, 0xb0f8a ;  /* 0x000b0f8a0a0a7836 */ /* 0x000fe20000000000 */
[----:B------:R-:W-:Y:S01]  /*0df0*/  LOP3.LUT R23, R23, R12, RZ, 0x3c, !PT ;  /* 0x0000000c17177212 */ /* 0x000fe200078e3cff */
[----:B------:R-:W-:Y:S01]  /*0e00*/  UIADD3 UR13, UP0, UPT, UR10, 0x1, URZ ;  /* 0x000000010a0d7890 */ /* 0x000fe2000ff1e0ff */
[----:B------:R-:W-:Y:S01]  /*0e10*/  BSSY.RECONVERGENT B2, `(.L_x_15) ;  /* 0x000002e000027945 */ /* 0x000fe20003800200 */
[----:B------:R-:W-:Y:S02]  /*0e20*/  IMAD.SHL.U32 R11, R22, 0x2, RZ ;  /* 0x00000002160b7824 */ /* 0x000fe400078e00ff */
[----:B------:R-:W-:Y:S01]  /*0e30*/  UIADD3.X UR14, UPT, UPT, URZ, UR11, URZ, UP0, !UPT ;  /* 0x0000000bff0e7290 */ /* 0x000fe200087fe4ff */
[----:B------:R-:W-:-:S02]  /*0e40*/  IMAD.MOV.U32 R34, RZ, RZ, RZ ;  /* 0x000000ffff227224 */ /* 0x000fc400078e00ff */
[----:B------:R-:W-:Y:S01]  /*0e50*/  LOP3.LUT R11, R15, R26, R11, 0x96, !PT ;  /* 0x0000001a0f0b7212 */ /* 0x000fe200078e960b */
[----:B------:R-:W-:Y:S02]  /*0e60*/  IMAD.MOV.U32 R26, RZ, RZ, 0x0 ;  /* 0x00000000ff1a7424 */ /* 0x000fe400078e00ff */
[----:B------:R-:W-:Y:S01]  /*0e70*/  IMAD.MOV.U32 R33, RZ, RZ, RZ ;  /* 0x000000ffff217224 */ /* 0x000fe200078e00ff */
[----:B------:R-:W-:Y:S01]  /*0e80*/  LOP3.LUT R28, R11, R22, RZ, 0x3c, !PT ;  /* 0x000000160b1c7212 */ /* 0x000fe200078e3cff */
[----:B------:R-:W-:Y:S02]  /*0e90*/  IMAD.SHL.U32 R11, R23, 0x2, RZ ;  /* 0x00000002170b7824 */ /* 0x000fe400078e00ff */
[----:B------:R-:W-:Y:S01]  /*0ea0*/  IMAD.U32 R35, RZ, RZ, UR13 ;  /* 0x0000000dff237e24 */ /* 0x000fe2000f8e00ff */
[----:B------:R-:W-:Y:S01]  /*0eb0*/  IADD3 R31, PT, PT, R27, 0x587c5, R28 ;  /* 0x000587c51b1f7810 */ /* 0x000fe20007ffe01c */
[----:B------:R-:W-:Y:S02]  /*0ec0*/  IMAD.SHL.U32 R12, R28, 0x10, RZ ;  /* 0x000000101c0c7824 */ /* 0x000fe400078e00ff */
[----:B------:R-:W-:-:S02]  /*0ed0*/  IMAD.MOV.U32 R27, RZ, RZ, 0x3ca00000 ;  /* 0x3ca00000ff1b7424 */ /* 0x000fc400078e00ff */
[----:B------:R-:W-:Y:S01]  /*0ee0*/  IMAD.U32 R32, RZ, RZ, UR14 ;  /* 0x0000000eff207e24 */ /* 0x000fe2000f8e00ff */
[----:B------:R-:W-:Y:S01]  /*0ef0*/  LOP3.LUT R11, R23, R11, R12, 0x96, !PT ;  /* 0x0000000b170b7212 */ /* 0x000fe200078e960c */
[----:B------:R-:W-:Y:S02]  /*0f00*/  IMAD.MOV.U32 R12, RZ, RZ, R14 ;  /* 0x000000ffff0c7224 */ /* 0x000fe400078e000e */
[----:B------:R-:W-:Y:S01]  /*0f10*/  IMAD.MOV.U32 R14, RZ, RZ, R28 ;  /* 0x000000ffff0e7224 */ /* 0x000fe200078e001c */
[----:B------:R-:W-:Y:S01]  /*0f20*/  LOP3.LUT R29, R11, R28, RZ, 0x3c, !PT ;  /* 0x0000001c0b1d7212 */ /* 0x000fe200078e3cff */
[----:B------:R-:W-:Y:S02]  /*0f30*/  IMAD.MOV.U32 R11, RZ, RZ, R13 ;  /* 0x000000ffff0b7224 */ /* 0x000fe400078e000d */
[----:B------:R-:W-:Y:S02]  /*0f40*/  IMAD.MOV.U32 R13, RZ, RZ, R15 ;  /* 0x000000ffff0d7224 */ /* 0x000fe400078e000f */
[----:B------:R-:W-:-:S02]  /*0f50*/  IMAD.IADD R22, R29, 0x1, R10 ;  /* 0x000000011d167824 */ /* 0x000fc400078e020a */
[----:B------:R-:W-:Y:S02]  /*0f60*/  IMAD.MOV.U32 R15, RZ, RZ, R29 ;  /* 0x000000ffff0f7224 */ /* 0x000fe400078e001d */
[----:B------:R-:W-:-:S03]  /*0f70*/  IMAD.WIDE.U32 R22, R22, 0x200000, RZ ;  /* 0x0020000016167825 */ /* 0x000fc600078e00ff */
[----:B------:R-:W-:Y:S01]  /*0f80*/  LOP3.LUT R30, R22, R31, RZ, 0x3c, !PT ;  /* 0x0000001f161e7212 */ /* 0x000fe200078e3cff */
[----:B------:R-:W-:-:S04]  /*0f90*/  IMAD.MOV.U32 R31, RZ, RZ, R23 ;  /* 0x000000ffff1f7224 */ /* 0x000fc800078e0017 */
[----:B------:R-:W0:Y:S02]  /*0fa0*/  I2F.F64.U64 R22, R30 ;  /* 0x0000001e00167312 */ /* 0x000e240000301800 */
[----:B0-----:R-:W-:-:S11]  /*0fb0*/  DFMA R22, R22, R26, 5.5511151231257827021e-17 ;  /* 0x3c9000001616742b */ /* 0x001fd6000000001a */
.L_x_16:
[----:B------:R-:W0:Y:S01]  /*0fc0*/  LDC.64 R26, c[0x0][0x390] ;  /* 0x0000e400ff1a7b82 */ /* 0x000e220000000a00 */
[----:B------:R-:W-:-:S05]  /*0fd0*/  IADD3 R30, P2, PT, R35, R34, RZ ;  /* 0x00000022231e7210 */ /* 0x000fca0007f5e0ff */
[----:B------:R-:W-:-:S05]  /*0fe0*/  IMAD.X R31, R32, 0x1, R33, P2 ;  /* 0x00000001201f7824 */ /* 0x000fca00010e0621 */
[--C-:B------:R-:W-:Y:S02]  /*0ff0*/  SHF.R.U64 R30, R30, 0x1, R31.reuse ;  /* 0x000000011e1e7819 */ /* 0x100fe4000000121f */
[----:B------:R-:W-:Y:S02]  /*1000*/  SHF.R.U32.HI R31, RZ, 0x1, R31 ;  /* 0x00000001ff1f7819 */ /* 0x000fe4000001161f */
[----:B0-----:R-:W-:-:S04]  /*1010*/  LEA R28, P2, R30, R26, 0x3 ;  /* 0x0000001a1e1c7211 */ /* 0x001fc800078418ff */
[----:B------:R-:W-:-:S06]  /*1020*/  LEA.HI.X R29, R30, R27, R31, 0x3, P2 ;  /* 0x0000001b1e1d7211 */ /* 0x000fcc00010f1c1f */
[----:B------:R-:W2:Y:S02]  /*1030*/  LDG.E.64 R28, desc[UR18][R28.64] ;  /* 0x000000121c1c7981 */ /* 0x000ea4000c1e1b00 */
[C-C-:B--2---:R-:W-:Y:S02]  /*1040*/  DSETP.GEU.AND P2, PT, R22.reuse, R28.reuse, PT ;  /* 0x0000001c1600722a */ /* 0x144fe40003f4e000 */
[----:B------:R-:W-:-:S04]  /*1050*/  DSETP.GT.AND P3, PT, R22, R28, PT ;  /* 0x0000001c1600722a */ /* 0x000fc80003f64000 */
[----:B------:R-:W-:Y:S02]  /*1060*/  SEL R34, R30, R34, P2 ;  /* 0x000000221e227207 */ /* 0x000fe40001000000 */
[----:B------:R-:W-:Y:S02]  /*1070*/  SEL R35, R35, R30, P3 ;  /* 0x0000001e23237207 */ /* 0x000fe40001800000 */
[----:B------:R-:W-:Y:S02]  /*1080*/  SEL R33, R31, R33, P2 ;  /* 0x000000211f217207 */ /* 0x000fe40001000000 */
[----:B------:R-:W-:Y:S02]  /*1090*/  IADD3 R30, P4, PT, R35, -R34, RZ ;  /* 0x80000022231e7210 */ /* 0x000fe40007f9e0ff */
[----:B------:R-:W-:Y:S02]  /*10a0*/  SEL R32, R32, R31, P3 ;  /* 0x0000001f20207207 */ /* 0x000fe40001800000 */
[----:B------:R-:W-:-:S03]  /*10b0*/  ISETP.GT.U32.AND P2, PT, R30, 0x1, PT ;  /* 0x000000011e00780c */ /* 0x000fc60003f44070 */
[----:B------:R-:W-:-:S05]  /*10c0*/  IMAD.X R30, R32, 0x1, ~R33, P4 ;  /* 0x00000001201e7824 */ /* 0x000fca00020e0e21 */
[----:B------:R-:W-:-:S13]  /*10d0*/  ISETP.GT.U32.AND.EX P2, PT, R30, RZ, PT, P2 ;  /* 0x000000ff1e00720c */ /* 0x000fda0003f44120 */
[----:B------:R-:W-:Y:S05]  /*10e0*/  @P2 BRA `(.L_x_16) ;  /* 0xfffffffc00b42947 */ /* 0x000fea000383ffff */
[----:B------:R-:W-:Y:S05]  /*10f0*/  BSYNC.RECONVERGENT B2 ;  /* 0x0000000000027941 */ /* 0x000fea0003800200 */
.L_x_15:
[C---:B------:R-:W-:Y:S01]  /*1100*/  LEA R26, P2, R34.reuse, R26, 0x3 ;  /* 0x0000001a221a7211 */ /* 0x040fe200078418ff */
[----:B------:R-:W0:Y:S03]  /*1110*/  LDCU.64 UR14, c[0x0][0x3d8] ;  /* 0x00007b00ff0e77ac */ /* 0x000e260008000a00 */
[----:B------:R-:W-:Y:S02]  /*1120*/  LEA.HI.X R27, R34, R27, R33, 0x3, P2 ;  /* 0x0000001b221b7211 */ /* 0x000fe400010f1c21 */
[----:B------:R-:W-:-:S04]  /*1130*/  IADD3 R37, P2, PT, R5, -0x1, RZ ;  /* 0xffffffff05257810 */ /* 0x000fc80007f5e0ff */
[----:B------:R-:W2:Y:S01]  /*1140*/  LDG.E.64 R26, desc[UR18][R26.64] ;  /* 0x000000121a1a7981 */ /* 0x000ea2000c1e1b00 */
[----:B------:R-:W-:Y:S01]  /*1150*/  IADD3.X R36, PT, PT, R0, -0x1, RZ, P2, !PT ;  /* 0xffffffff00247810 */ /* 0x000fe200017fe4ff */
[----:B------:R-:W-:Y:S02]  /*1160*/  IMAD.MOV.U32 R28, RZ, RZ, R19 ;  /* 0x000000ffff1c7224 */ /* 0x000fe400078e0013 */
[----:B------:R-:W-:Y:S02]  /*1170*/  IMAD.MOV.U32 R29, RZ, RZ, R18 ;  /* 0x000000ffff1d7224 */ /* 0x000fe400078e0012 */
[----:B------:R-:W-:Y:S02]  /*1180*/  IMAD R30, R36, UR20, RZ ;  /* 0x00000014241e7c24 */ /* 0x000fe4000f8e02ff */
[----:B------:R-:W-:-:S04]  /*1190*/  IMAD.WIDE.U32 R28, R37, UR20, R28 ;  /* 0x00000014251c7c25 */ /* 0x000fc8000f8e001c */
[----:B------:R-:W-:Y:S01]  /*11a0*/  IMAD R31, R37, UR21, R30 ;  /* 0x00000015251f7c24 */ /* 0x000fe2000f8e021e */
[----:B0-----:R-:W-:-:S03]  /*11b0*/  LEA R30, P2, R28, UR14, 0x3 ;  /* 0x0000000e1c1e7c11 */ /* 0x001fc6000f8418ff */
[----:B------:R-:W-:-:S05]  /*11c0*/  IMAD.IADD R29, R29, 0x1, R31 ;  /* 0x000000011d1d7824 */ /* 0x000fca00078e021f */
[----:B------:R-:W-:-:S06]  /*11d0*/  LEA.HI.X R31, R28, UR15, R29, 0x3, P2 ;  /* 0x0000000f1c1f7c11 */ /* 0x000fcc00090f1c1d */
[----:B------:R-:W3:Y:S01]  /*11e0*/  LDG.E.64 R30, desc[UR18][R30.64+-0x8] ;  /* 0xfffff8121e1e7981 */ /* 0x000ee2000c1e1b00 */
[----:B------:R-:W-:Y:S01]  /*11f0*/  BSSY.RELIABLE B2, `(.L_x_17) ;  /* 0x0000017000027945 */ /* 0x000fe20003800100 */
[----:B--2---:R-:W-:-:S06]  /*1200*/  DSETP.GTU.AND P2, PT, R22, R26, PT ;  /* 0x0000001a1600722a */ /* 0x004fcc0003f4c000 */
[----:B------:R-:W-:Y:S02]  /*1210*/  SEL R34, R34, R35, !P2 ;  /* 0x0000002322227207 */ /* 0x000fe40005000000 */
[----:B------:R-:W-:Y:S02]  /*1220*/  SEL R32, R33, R32, !P2 ;  /* 0x0000002021207207 */ /* 0x000fe40005000000 */
[----:B------:R-:W-:-:S04]  /*1230*/  ISETP.GT.U32.AND P2, PT, R34, UR9, PT ;  /* 0x0000000922007c0c */ /* 0x000fc8000bf44070 */
[----:B------:R-:W-:-:S13]  /*1240*/  ISETP.GT.U32.AND.EX P2, PT, R32, UR8, PT, P2 ;  /* 0x0000000820007c0c */ /* 0x000fda000bf44120 */
[----:B------:R-:W0:Y:S01]  /*1250*/  @!P2 LDC.64 R22, c[0x0][0x398] ;  /* 0x0000e600ff16ab82 */ /* 0x000e220000000a00 */
[----:B---3-5:R-:W-:Y:S01]  /*1260*/  DFMA R20, R30, R24, R20 ;  /* 0x000000181e14722b */ /* 0x028fe20000000014 */
[----:B------:R-:W-:Y:S02]  /*1270*/  @!P2 IMAD.MOV.U32 R5, RZ, RZ, R37 ;  /* 0x000000ffff05a224 */ /* 0x000fe400078e0025 */
[----:B------:R-:W-:-:S04]  /*1280*/  @!P2 IMAD.MOV.U32 R0, RZ, RZ, R36 ;  /* 0x000000ffff00a224 */ /* 0x000fc800078e0024 */
[----:B------:R1:W-:Y:S01]  /*1290*/  STG.E.64 desc[UR18][R38.64], R20 ;  /* 0x0000001426007986 */ /* 0x0003e2000c101b12 */
[----:B0-----:R-:W-:-:S04]  /*12a0*/  @!P2 IADD3 R19, P3, P4, R34, -R22, R19 ;  /* 0x800000162213a210 */ /* 0x001fc80007c7e013 */
[----:B------:R-:W-:Y:S01]  /*12b0*/  @!P2 IADD3.X R18, PT, PT, R32, ~R23, R18, P3, P4 ;  /* 0x800000172012a210 */ /* 0x000fe20001fe8412 */
[----:B-1----:R-:W-:Y:S08]  /*12c0*/  @!P2 BRA `(.L_x_18) ;  /* 0x000000000024a947 */ /* 0x002ff00003800000 */
[----:B------:R-:W-:Y:S02]  /*12d0*/  ISETP.GT.U32.AND P3, PT, R34, UR10, PT ;  /* 0x0000000a22007c0c */ /* 0x000fe4000bf64070 */
[----:B------:R-:W-:Y:S02]  /*12e0*/  PLOP3.LUT P2, PT, PT, PT, PT, 0x80, 0x8 ;  /* 0x000000000008781c */ /* 0x000fe40003f4f070 */
[----:B------:R-:W-:-:S13]  /*12f0*/  ISETP.GT.U32.AND.EX P3, PT, R32, UR11, PT, P3 ;  /* 0x0000000b20007c0c */ /* 0x000fda000bf64130 */
[----:B------:R-:W-:Y:S05]  /*1300*/  @P3 BREAK.RELIABLE B2 ;  /* 0x0000000000023942 */ /* 0x000fea0003800100 */
[----:B------:R-:W-:Y:S05]  /*1310*/  @P3 BRA `(.L_x_13) ;  /* 0x0000000000343947 */ /* 0x000fea0003800000 */
[----:B------:R-:W-:Y:S02]  /*1320*/  LOP3.LUT R22, RZ, R34, RZ, 0x33, !PT ;  /* 0x00000022ff167212 */ /* 0x000fe400078e33ff */
[----:B------:R-:W-:Y:S02]  /*1330*/  LOP3.LUT R23, RZ, R32, RZ, 0x33, !PT ;  /* 0x00000020ff177212 */ /* 0x000fe400078e33ff */
[----:B------:R-:W-:-:S04]  /*1340*/  IADD3 R5, P2, P3, R22, UR9, R5 ;  /* 0x0000000916057c10 */ /* 0x000fc8000fb5e005 */
[----:B------:R-:W-:-:S09]  /*1350*/  IADD3.X R0, PT, PT, R23, UR8, R0, P2, P3 ;  /* 0x0000000817007c10 */ /* 0x000fd200097e6400 */
.L_x_18:
[----:B------:R-:W-:Y:S05]  /*1360*/  BSYNC.RELIABLE B2 ;  /* 0x0000000000027941 */ /* 0x000fea0003800100 */
.L_x_17:
[----:B------:R-:W0:Y:S01]  /*1370*/  LDCU.64 UR14, c[0x0][0x398] ;  /* 0x00007300ff0e77ac */ /* 0x000e220008000a00 */
[----:B------:R-:W-:Y:S02]  /*1380*/  ISETP.GT.U32.AND P2, PT, R5, RZ, PT ;  /* 0x000000ff0500720c */ /* 0x000fe40003f44070 */
[----:B------:R-:W-:Y:S02]  /*1390*/  ISETP.GT.U32.AND P3, PT, R19, RZ, PT ;  /* 0x000000ff1300720c */ /* 0x000fe40003f64070 */
[----:B------:R-:W-:-:S04]  /*13a0*/  ISETP.GT.AND.EX P2, PT, R0, RZ, PT, P2 ;  /* 0x000000ff0000720c */ /* 0x000fc80003f44320 */
[----:B------:R-:W-:Y:S02]  /*13b0*/  ISETP.GT.AND.EX P3, PT, R18, RZ, P2, P3 ;  /* 0x000000ff1200720c */ /* 0x000fe40001764330 */
[----:B0-----:R-:W-:-:S04]  /*13c0*/  ISETP.LT.U32.AND P4, PT, R19, UR14, PT ;  /* 0x0000000e13007c0c */ /* 0x001fc8000bf81070 */
[----:B------:R-:W-:-:S13]  /*13d0*/  ISETP.LT.U32.AND.EX P4, PT, R18, UR15, PT, P4 ;  /* 0x0000000f12007c0c */ /* 0x000fda000bf81140 */
[----:B------:R-:W-:Y:S05]  /*13e0*/  @P3 BRA P4, `(.L_x_19) ;  /* 0xfffffff800683947 */ /* 0x000fea000203ffff */
.L_x_13:
[----:B------:R-:W-:Y:S05]  /*13f0*/  BSYNC.RECONVERGENT B0 ;  /* 0x0000000000007941 */ /* 0x000fea0003800200 */
.L_x_12:
[----:B------:R-:W0:Y:S01]  /*1400*/  LDC.64 R20, c[0x0][0x398] ;  /* 0x0000e600ff147b82 */ /* 0x000e220000000a00 */
[C---:B------:R-:W-:Y:S01]  /*1410*/  ISETP.GT.U32.AND P3, PT, R19.reuse, -0x1, PT ;  /* 0xffffffff1300780c */ /* 0x040fe20003f64070 */
[----:B------:R-:W-:Y:S01]  /*1420*/  BSSY.RECONVERGENT B0, `(.L_x_20) ;  /* 0x0000028000007945 */ /* 0x000fe20003800200 */
[----:B0-----:R-:W-:-:S04]  /*1430*/  ISETP.GT.U32.AND P4, PT, R19, R20, PT ;  /* 0x000000141300720c */ /* 0x001fc80003f84070 */
[----:B------:R-:W-:-:S04]  /*1440*/  ISETP.GT.U32.AND.EX P4, PT, R18, R21, PT, P4 ;  /* 0x000000151200720c */ /* 0x000fc80003f84140 */
[----:B------:R-:W-:Y:S02]  /*1450*/  ISETP.GT.AND.EX P3, PT, R18, -0x1, !P4, P3 ;  /* 0xffffffff1200780c */ /* 0x000fe40006764330 */
[----:B------:R-:W-:-:S04]  /*1460*/  ISETP.EQ.U32.AND P4, PT, R5, RZ, PT ;  /* 0x000000ff0500720c */ /* 0x000fc80003f82070 */
[----:B------:R-:W-:-:S13]  /*1470*/  ISETP.EQ.AND.EX P4, PT, R0, RZ, PT, P4 ;  /* 0x000000ff0000720c */ /* 0x000fda0003f82340 */
[----:B------:R-:W-:Y:S05]  /*1480*/  @P3 BRA P4, `(.L_x_21) ;  /* 0x0000000000683947 */ /* 0x000fea0002000000 */
[----:B------:R-:W-:-:S04]  /*1490*/  ISETP.EQ.U32.AND P3, PT, R19, RZ, PT ;  /* 0x000000ff1300720c */ /* 0x000fc80003f62070 */
[----:B------:R-:W-:-:S13]  /*14a0*/  ISETP.EQ.AND.EX P3, PT, R18, RZ, PT, P3 ;  /* 0x000000ff1200720c */ /* 0x000fda0003f62330 */
[----:B------:R-:W-:Y:S05]  /*14b0*/  @P2 BRA P3, `(.L_x_22) ;  /* 0x0000000000342947 */ /* 0x000fea0001800000 */
[----:B------:R-:W-:-:S04]  /*14c0*/  ISETP.NE.U32.AND P3, PT, R19, R20, PT ;  /* 0x000000141300720c */ /* 0x000fc80003f65070 */
[----:B------:R-:W-:-:S13]  /*14d0*/  ISETP.NE.OR.EX P2, PT, R18, R21, !P2, P3 ;  /* 0x000000151200720c */ /* 0x000fda0005745730 */
[----:B------:R-:W-:Y:S05]  /*14e0*/  @P2 BRA `(.L_x_23) ;  /* 0x00000000006c2947 */ /* 0x000fea0003800000 */
[----:B------:R-:W0:Y:S01]  /*14f0*/  LDCU.64 UR14, c[0x0][0x3d0] ;  /* 0x00007a00ff0e77ac */ /* 0x000e220008000a00 */
[----:B------:R-:W-:Y:S01]  /*1500*/  IADD3 R5, P2, P3, R5, UR10, -R20 ;  /* 0x0000000a05057c10 */ /* 0x000fe2000fb5e814 */
[----:B------:R-:W2:Y:S03]  /*1510*/  LDG.E.64 R22, desc[UR18][R38.64] ;  /* 0x0000001226167981 */ /* 0x000ea6000c1e1b00 */
[----:B------:R-:W-:Y:S02]  /*1520*/  IADD3.X R0, PT, PT, R0, UR11, ~R21, P2, P3 ;  /* 0x0000000b00007c10 */ /* 0x000fe400097e6c15 */
[----:B0-----:R-:W-:-:S04]  /*1530*/  LEA R20, P2, R5, UR14, 0x3 ;  /* 0x0000000e05147c11 */ /* 0x001fc8000f8418ff */
[----:B------:R-:W-:-:S05]  /*1540*/  LEA.HI.X R21, R5, UR15, R0, 0x3, P2 ;  /* 0x0000000f05157c11 */ /* 0x000fca00090f1c00 */
[----:B------:R-:W2:Y:S02]  /*1550*/  LDG.E.64 R18, desc[UR18][R20.64+0x8] ;  /* 0x0000081214127981 */ /* 0x000ea4000c1e1b00 */
[----:B--2---:R-:W-:-:S07]  /*1560*/  DADD R18, R18, R22 ;  /* 0x0000000012127229 */ /* 0x004fce0000000016 */
[----:B------:R2:W-:Y:S01]  /*1570*/  STG.E.64 desc[UR18][R38.64], R18 ;  /* 0x0000001226007986 */ /* 0x0005e2000c101b12 */
[----:B------:R-:W-:Y:S05]  /*1580*/  BRA `(.L_x_23) ;  /* 0x0000000000447947 */ /* 0x000fea0003800000 */
.L_x_22:
[----:B------:R-:W0:Y:S01]  /*1590*/  LDCU.64 UR14, c[0x0][0x3d0] ;  /* 0x00007a00ff0e77ac */ /* 0x000e220008000a00 */
[----:B------:R-:W-:Y:S01]  /*15a0*/  IADD3 R5, P2, PT, R5, R20, RZ ;  /* 0x0000001405057210 */ /* 0x000fe20007f5e0ff */
[----:B------:R-:W2:Y:S04]  /*15b0*/  LDG.E.64 R22, desc[UR18][R38.64] ;  /* 0x0000001226167981 */ /* 0x000ea8000c1e1b00 */
[----:B------:R-:W-:Y:S01]  /*15c0*/  IMAD.X R0, R0, 0x1, R21, P2 ;  /* 0x0000000100007824 */ /* 0x000fe200010e0615 */
[----:B0-----:R-:W-:-:S04]  /*15d0*/  LEA R20, P2, R5, UR14, 0x3 ;  /* 0x0000000e05147c11 */ /* 0x001fc8000f8418ff */
[----:B------:R-:W-:-:S05]  /*15e0*/  LEA.HI.X R21, R5, UR15, R0, 0x3, P2 ;  /* 0x0000000f05157c11 */ /* 0x000fca00090f1c00 */
[----:B------:R-:W2:Y:S02]  /*15f0*/  LDG.E.64 R18, desc[UR18][R20.64+0x8] ;  /* 0x0000081214127981 */ /* 0x000ea4000c1e1b00 */
[----:B--2---:R-:W-:-:S07]  /*1600*/  DADD R18, R18, R22 ;  /* 0x0000000012127229 */ /* 0x004fce0000000016 */
[----:B------:R1:W-:Y:S01]  /*1610*/  STG.E.64 desc[UR18][R38.64], R18 ;  /* 0x0000001226007986 */ /* 0x0003e2000c101b12 */
[----:B------:R-:W-:Y:S05]  /*1620*/  BRA `(.L_x_23) ;  /* 0x00000000001c7947 */ /* 0x000fea0003800000 */
.L_x_21:
[----:B------:R-:W0:Y:S01]  /*1630*/  LDCU.64 UR14, c[0x0][0x3d0] ;  /* 0x00007a00ff0e77ac */ /* 0x000e220008000a00 */
[----:B------:R-:W2:Y:S01]  /*1640*/  LDG.E.64 R22, desc[UR18][R38.64] ;  /* 0x0000001226167981 */ /* 0x000ea2000c1e1b00 */
[----:B0-----:R-:W-:-:S04]  /*1650*/  LEA R20, P2, R19, UR14, 0x3 ;  /* 0x0000000e13147c11 */ /* 0x001fc8000f8418ff */
[----:B------:R-:W-:-:S05]  /*1660*/  LEA.HI.X R21, R19, UR15, R18, 0x3, P2 ;  /* 0x0000000f13157c11 */ /* 0x000fca00090f1c12 */
[----:B------:R-:W2:Y:S02]  /*1670*/  LDG.E.64 R18, desc[UR18][R20.64] ;  /* 0x0000001214127981 */ /* 0x000ea4000c1e1b00 */
[----:B--2---:R-:W-:-:S07]  /*1680*/  DADD R18, R18, R22 ;  /* 0x0000000012127229 */ /* 0x004fce0000000016 */
[----:B------:R0:W-:Y:S04]  /*1690*/  STG.E.64 desc[UR18][R38.64], R18 ;  /* 0x0000001226007986 */ /* 0x0001e8000c101b12 */
.L_x_23:
[----:B------:R-:W-:Y:S05]  /*16a0*/  BSYNC.RECONVERGENT B0 ;  /* 0x0000000000007941 */ /* 0x000fea0003800200 */
.L_x_20:
[----:B------:R-:W3:Y:S01]  /*16b0*/  LDCU.64 UR14, c[0x0][0x3a8] ;  /* 0x00007500ff0e77ac */ /* 0x000ee20008000a00 */
[----:B------:R-:W-:-:S05]  /*16c0*/  IADD3 R8, P2, PT, R8, 0x1, RZ ;  /* 0x0000000108087810 */ /* 0x000fca0007f5e0ff */
[----:B------:R-:W-:Y:S01]  /*16d0*/  IMAD.X R9, RZ, RZ, R9, P2 ;  /* 0x000000ffff097224 */ /* 0x000fe200010e0609 */
[----:B---3--:R-:W-:-:S04]  /*16e0*/  ISETP.NE.U32.AND P2, PT, R8, UR14, PT ;  /* 0x0000000e08007c0c */ /* 0x008fc8000bf45070 */
[----:B------:R-:W-:-:S13]  /*16f0*/  ISETP.NE.AND.EX P2, PT, R9, UR15, PT, P2 ;  /* 0x0000000f09007c0c */ /* 0x000fda000bf45320 */
[----:B------:R-:W-:Y:S05]  /*1700*/  @P2 BRA `(.L_x_24) ;  /* 0xfffffff400082947 */ /* 0x000fea000383ffff */
[----:B------:R-:W3:Y:S01]  /*1710*/  LDG.E.64 R8, desc[UR18][R38.64] ;  /* 0x0000001226087981 */ /* 0x000ee2000c1e1b00 */
[----:B------:R-:W4:Y:S01]  /*1720*/  MUFU.RCP64H R5, R17 ;  /* 0x0000001100057308 */ /* 0x000f220000001800 */
[----:B------:R-:W-:Y:S01]  /*1730*/  IMAD.MOV.U32 R4, RZ, RZ, 0x1 ;  /* 0x00000001ff047424 */ /* 0x000fe200078e00ff */
[----:B------:R-:W-:Y:S05]  /*1740*/  BSSY.RECONVERGENT B2, `(.L_x_25) ;  /* 0x0000012000027945 */ /* 0x000fea0003800200 */
[----:B----4-:R-:W-:-:S08]  /*1750*/  DFMA R6, -R16, R4, 1 ;  /* 0x3ff000001006742b */ /* 0x010fd00000000104 */
[----:B------:R-:W-:-:S08]  /*1760*/  DFMA R6, R6, R6, R6 ;  /* 0x000000060606722b */ /* 0x000fd00000000006 */
[----:B------:R-:W-:-:S08]  /*1770*/  DFMA R6, R4, R6, R4 ;  /* 0x000000060406722b */ /* 0x000fd00000000004 */
[----:B------:R-:W-:-:S08]  /*1780*/  DFMA R4, -R16, R6, 1 ;  /* 0x3ff000001004742b */ /* 0x000fd00000000106 */
[----:B012---:R-:W-:-:S08]  /*1790*/  DFMA R18, R6, R4, R6 ;  /* 0x000000040612722b */ /* 0x007fd00000000006 */
[----:B---3--:R-:W-:Y:S01]  /*17a0*/  DMUL R6, R18, R8 ;  /* 0x0000000812067228 */ /* 0x008fe20000000000 */
        /* <DEDUP_REMOVED lines=8> */
[----:B------:R-:W-:-:S07]  /*1830*/  IMAD.MOV.U32 R19, RZ, RZ, R17 ;  /* 0x000000ffff137224 */ /* 0x000fce00078e0011 */
[----:B-----5:R-:W-:Y:S05]  /*1840*/  CALL.REL.NOINC `($__internal_0_$__cuda_sm20_div_rn_f64_full) ;  /* 0x0000006400287944 */ /* 0x020fea0003c00000 */
[----:B------:R-:W-:-:S07]  /*1850*/  IMAD.MOV.U32 R7, RZ, RZ, R25 ;  /* 0x000000ffff077224 */ /* 0x000fce00078e0019 */
.L_x_26:
[----:B------:R-:W-:Y:S05]  /*1860*/  BSYNC.RECONVERGENT B2 ;  /* 0x0000000000027941 */ /* 0x000fea0003800200 */
.L_x_25:
        /* <DEDUP_REMOVED lines=9> */
.L_x_8:
[----:B------:R-:W-:Y:S05]  /*1900*/  WARPSYNC.ALL ;  /* 0x0000000000007948 */ /* 0x000fea0003800000 */
[----:B------:R-:W-:Y:S05]  /*1910*/  EXIT ;  /* 0x000000000000794d */ /* 0x000fea0003800000 */
.L_x_7:
[----:B------:R-:W-:-:S06]  /*1920*/  UISETP.NE.AND UP0, UPT, UR12, 0x7ff00000, UPT ;  /* 0x7ff000000c00788c */ /* 0x000fcc000bf05270 */
[----:B------:R-:W-:-:S04]  /*1930*/  PLOP3.LUT P0, PT, PT, PT, UP0, 0x80, 0x8 ;  /* 0x000000000008781c */ /* 0x000fc80003f0f008 */
[----:B------:R-:W-:Y:S02]  /*1940*/  FSEL R36, R22, RZ, !P0 ;  /* 0x000000ff16247208 */ /* 0x000fe40004000000 */
[----:B------:R-:W-:Y:S02]  /*1950*/  FSEL R7, R7, R23, P0 ;  /* 0x0000001707077208 */ /* 0x000fe40000000000 */
[----:B------:R-:W-:Y:S02]  /*1960*/  FSEL R36, R36, RZ, !P3 ;  /* 0x000000ff24247208 */ /* 0x000fe40005800000 */
[----:B------:R-:W-:-:S07]  /*1970*/  FSEL R37, R7, 1.875, !P3 ;  /* 0x3ff0000007257808 */ /* 0x000fce0005800000 */
.L_x_45:
[----:B------:R-:W-:Y:S01]  /*1980*/  LOP3.LUT R2, R5, UR21, RZ, 0xfc, !PT ;  /* 0x0000001505027c12 */ /* 0x000fe2000f8efcff */
[----:B------:R-:W-:Y:S03]  /*1990*/  BSSY.RECONVERGENT B0, `(.L_x_28) ;  /* 0x0000025000007945 */ /* 0x000fe60003800200 */
[----:B------:R-:W-:-:S13]  /*19a0*/  ISETP.NE.U32.AND P0, PT, R2, RZ, PT ;  /* 0x000000ff0200720c */ /* 0x000fda0003f05070 */
[----:B0-----:R-:W-:Y:S05]  /*19b0*/  @P0 BRA `(.L_x_29) ;  /* 0x00000000005c0947 */ /* 0x001fea0003800000 */
        /* <DEDUP_REMOVED lines=8> */
[----:B------:R-:W-:-:S06]  /*1a40*/  IMAD.HI.U32 R9, R7, R9, R6 ;  /* 0x0000000907097227 */ /* 0x000fcc00078e0006 */
[----:B------:R-:W-:-:S04]  /*1a50*/  IMAD.HI.U32 R8, R9, R0, RZ ;  /* 0x0000000009087227 */ /* 0x000fc800078e00ff */
[----:B------:R-:W-:Y:S02]  /*1a60*/  IMAD.MOV R7, RZ, RZ, -R8 ;  /* 0x000000ffff077224 */ /* 0x000fe400078e0a08 */
[----:B------:R-:W-:Y:S02]  /*1a70*/  IMAD.MOV.U32 R9, RZ, RZ, RZ ;  /* 0x000000ffff097224 */ /* 0x000fe400078e00ff */
        /* <DEDUP_REMOVED lines=11> */
.L_x_29:
        /* <DEDUP_REMOVED lines=11> */
.L_x_30:
[----:B------:R-:W-:Y:S05]  /*1be0*/  BSYNC.RECONVERGENT B0 ;  /* 0x0000000000007941 */ /* 0x000fea0003800200 */
.L_x_28:
[----:B------:R-:W0:Y:S01]  /*1bf0*/  LDCU.64 UR6, c[0x0][0x398] ;  /* 0x00007300ff0677ac */ /* 0x000e220008000a00 */
[C---:B------:R-:W-:Y:S02]  /*1c00*/  IADD3 R7, P0, PT, R6.reuse, 0x1, RZ ;  /* 0x0000000106077810 */ /* 0x040fe40007f1e0ff */
[----:B------:R-:W-:Y:S01]  /*1c10*/  ISETP.GE.U32.AND P2, PT, R6, -0x1, PT ;  /* 0xffffffff0600780c */ /* 0x000fe20003f46070 */
[----:B------:R-:W1:Y:S01]  /*1c20*/  LDCU.64 UR12, c[0x0][0x388] ;  /* 0x00007100ff0c77ac */ /* 0x000e620008000a00 */
[----:B------:R-:W-:Y:S01]  /*1c30*/  IADD3 R4, P3, PT, R8, 0x1, RZ ;  /* 0x0000000108047810 */ /* 0x000fe20007f7e0ff */
[----:B------:R-:W-:Y:S01]  /*1c40*/  IMAD.X R6, RZ, RZ, R2, P0 ;  /* 0x000000ffff067224 */ /* 0x000fe200000e0602 */
[----:B------:R-:W-:Y:S02]  /*1c50*/  ISETP.GE.U32.AND.EX P2, PT, R2, 0x7fffffff, PT, P2 ;  /* 0x7fffffff0200780c */ /* 0x000fe40003f46120 */
[----:B------:R-:W-:Y:S01]  /*1c60*/  ISETP.GE.U32.AND P1, PT, R8, -0x1, PT ;  /* 0xffffffff0800780c */ /* 0x000fe20003f26070 */
[----:B------:R-:W-:-:S03]  /*1c70*/  IMAD.X R2, RZ, RZ, R9, P3 ;  /* 0x000000ffff027224 */ /* 0x000fc600018e0609 */
[----:B------:R-:W-:Y:S02]  /*1c80*/  ISETP.GE.U32.AND.EX P1, PT, R9, 0x7fffffff, PT, P1 ;  /* 0x7fffffff0900780c */ /* 0x000fe40003f26110 */
[----:B0-----:R-:W-:-:S04]  /*1c90*/  ISETP.LT.U32.AND P0, PT, R7, UR6, PT ;  /* 0x0000000607007c0c */ /* 0x001fc8000bf01070 */
[----:B------:R-:W-:Y:S02]  /*1ca0*/  ISETP.LT.U32.AND.EX P2, PT, R6, UR7, !P2, P0 ;  /* 0x0000000706007c0c */ /* 0x000fe4000d741100 */
[----:B-1----:R-:W-:Y:S02]  /*1cb0*/  LEA R34, P4, R0, UR12, 0x3 ;  /* 0x0000000c00227c11 */ /* 0x002fe4000f8818ff */
[----:B------:R-:W-:Y:S02]  /*1cc0*/  ISETP.LT.U32.AND P0, PT, R8, -0x1, PT ;  /* 0xffffffff0800780c */ /* 0x000fe40003f01070 */
[----:B------:R-:W-:Y:S01]  /*1cd0*/  LEA.HI.X R35, R0, UR13, R5, 0x3, P4 ;  /* 0x0000000d00237c11 */ /* 0x000fe2000a0f1c05 */
[----:B------:R-:W-:Y:S01]  /*1ce0*/  IMAD.MOV.U32 R0, RZ, RZ, RZ ;  /* 0x000000ffff007224 */ /* 0x000fe200078e00ff */
[----:B------:R-:W-:Y:S01]  /*1cf0*/  ISETP.LT.U32.AND.EX P2, PT, R9, 0x7fffffff, P2, P0 ;  /* 0x7fffffff0900780c */ /* 0x000fe20001741100 */
[----:B------:R-:W-:-:S12]  /*1d00*/  IMAD.MOV.U32 R5, RZ, RZ, RZ ;  /* 0x000000ffff057224 */ /* 0x000fd800078e00ff */
.L_x_42:
[----:B0-----:R-:W0:Y:S01]  /*1d10*/  LDCU.64 UR6, c[0x0][0x3a8] ;  /* 0x00007500ff0677ac */ /* 0x001e220008000a00 */
[----:B------:R-:W-:Y:S01]  /*1d20*/  IADD3 R0, P0, PT, R0, 0x1, RZ ;  /* 0x0000000100007810 */ /* 0x000fe20007f1e0ff */
[----:B------:R-:W-:Y:S01]  /*1d30*/  BSSY.RECONVERGENT B0, `(.L_x_31) ;  /* 0x0000074000007945 */ /* 0x000fe20003800200 */
[----:B-123--:R-:W-:Y:S02]  /*1d40*/  IMAD.MOV.U32 R9, RZ, RZ, R4 ;  /* 0x000000ffff097224 */ /* 0x00efe400078e0004 */
[----:B------:R-:W-:Y:S02]  /*1d50*/  IMAD.MOV.U32 R8, RZ, RZ, R2 ;  /* 0x000000ffff087224 */ /* 0x000fe400078e0002 */
[----:B------:R-:W-:Y:S01]  /*1d60*/  IMAD.X R5, RZ, RZ, R5, P0 ;  /* 0x000000ffff057224 */ /* 0x000fe200000e0605 */
[----:B------:R-:W-:Y:S01]  /*1d70*/  PLOP3.LUT P0, PT, P1, PT, PT, 0x8, 0x80 ;  /* 0x000000000080781c */ /* 0x000fe20000f0e170 */
[----:B------:R-:W-:Y:S02]  /*1d80*/  IMAD.MOV.U32 R19, RZ, RZ, R7 ;  /* 0x000000ffff137224 */ /* 0x000fe400078e0007 */
[----:B------:R-:W-:Y:S01]  /*1d90*/  IMAD.MOV.U32 R18, RZ, RZ, R6 ;  /* 0x000000ffff127224 */ /* 0x000fe200078e0006 */
[----:B0-----:R-:W-:-:S04]  /*1da0*/  ISETP.NE.U32.AND P3, PT, R0, UR6, PT ;  /* 0x0000000600007c0c */ /* 0x001fc8000bf65070 */
[----:B------:R-:W-:Y:S01]  /*1db0*/  ISETP.NE.AND.EX P3, PT, R5, UR7, PT, P3 ;  /* 0x0000000705007c0c */ /* 0x000fe2000bf65330 */
[----:B------:R-:W-:-:S12]  /*1dc0*/  @!P2 BRA `(.L_x_32) ;  /* 0x0000000400a8a947 */ /* 0x000fd80003800000 */
[----:B------:R0:W5:Y:S01]  /*1dd0*/  LDG.E.64 R22, desc[UR18][R34.64] ;  /* 0x0000001222167981 */ /* 0x000162000c1e1b00 */
[----:B------:R-:W-:Y:S02]  /*1de0*/  IMAD.MOV.U32 R19, RZ, RZ, R7 ;  /* 0x000000ffff137224 */ /* 0x000fe400078e0007 */
[----:B------:R-:W-:Y:S02]  /*1df0*/  IMAD.MOV.U32 R18, RZ, RZ, R6 ;  /* 0x000000ffff127224 */ /* 0x000fe400078e0006 */
[----:B------:R-:W-:Y:S02]  /*1e00*/  IMAD.MOV.U32 R9, RZ, RZ, R4 ;  /* 0x000000ffff097224 */ /* 0x000fe400078e0004 */
[----:B------:R-:W-:-:S07]  /*1e10*/  IMAD.MOV.U32 R8, RZ, RZ, R2 ;  /* 0x000000ffff087224 */ /* 0x000fce00078e0002 */
.L_x_37:
[----:B-----5:R-:W-:Y:S01]  /*1e20*/  SHF.R.U32.HI R20, RZ, 0x2, R11 ;  /* 0x00000002ff147819 */ /* 0x020fe2000001160b */
[----:B------:R-:W-:Y:S01]  /*1e30*/  IMAD.SHL.U32 R24, R15, 0x10, RZ ;  /* 0x000000100f187824 */ /* 0x000fe200078e00ff */
[----:B------:R-:W-:Y:S01]  /*1e40*/  SHF.R.U32.HI R21, RZ, 0x2, R12 ;  /* 0x00000002ff157819 */ /* 0x000fe2000001160c */
[----:B------:R-:W-:Y:S01]  /*1e50*/  UIADD3 UR6, UP0, UPT, UR10, 0x1, URZ ;  /* 0x000000010a067890 */ /* 0x000fe2000ff1e0ff */
[----:B------:R-:W-:Y:S01]  /*1e60*/  LOP3.LUT R20, R20, R11, RZ, 0x3c, !PT ;  /* 0x0000000b14147212 */ /* 0x000fe200078e3cff */
[----:B------:R-:W-:Y:S01]  /*1e70*/  IMAD.MOV.U32 R26, RZ, RZ, 0x0 ;  /* 0x00000000ff1a7424 */ /* 0x000fe200078e00ff */
[----:B------:R-:W-:Y:S01]  /*1e80*/  LOP3.LUT R21, R21, R12, RZ, 0x3c, !PT ;  /* 0x0000000c15157212 */ /* 0x000fe200078e3cff */
[----:B------:R-:W-:Y:S01]  /*1e90*/  IMAD.MOV.U32 R27, RZ, RZ, 0x3ca00000 ;  /* 0x3ca00000ff1b7424 */ /* 0x000fe200078e00ff */
[----:B------:R-:W-:Y:S01]  /*1ea0*/  UIADD3.X UR7, UPT, UPT, URZ, UR11, URZ, UP0, !UPT ;  /* 0x0000000bff077290 */ /* 0x000fe200087fe4ff */
[----:B------:R-:W-:Y:S01]  /*1eb0*/  IMAD.SHL.U32 R11, R20, 0x2, RZ ;  /* 0x00000002140b7824 */ /* 0x000fe200078e00ff */
[----:B------:R-:W-:Y:S01]  /*1ec0*/  BSSY.RECONVERGENT B1, `(.L_x_33) ;  /* 0x000002b000017945 */ /* 0x000fe20003800200 */
[----:B------:R-:W-:-:S02]  /*1ed0*/  IMAD.MOV.U32 R32, RZ, RZ, RZ ;  /* 0x000000ffff207224 */ /* 0x000fc400078e00ff */
[----:B------:R-:W-:Y:S01]  /*1ee0*/  IMAD.MOV.U32 R31, RZ, RZ, RZ ;  /* 0x000000ffff1f7224 */ /* 0x000fe200078e00ff */
[----:B------:R-:W-:Y:S01]  /*1ef0*/  LOP3.LUT R11, R15, R24, R11, 0x96, !PT ;  /* 0x000000180f0b7212 */ /* 0x000fe200078e960b */
[----:B------:R-:W-:Y:S02]  /*1f00*/  IMAD.U32 R33, RZ, RZ, UR6 ;  /* 0x00000006ff217e24 */ /* 0x000fe4000f8e00ff */
[----:B------:R-:W-:Y:S01]  /*1f10*/  IMAD.U32 R30, RZ, RZ, UR7 ;  /* 0x00000007ff1e7e24 */ /* 0x000fe2000f8e00ff */
[----:B------:R-:W-:Y:S01]  /*1f20*/  LOP3.LUT R25, R11, R20, RZ, 0x3c, !PT ;  /* 0x000000140b197212 */ /* 0x000fe200078e3cff */
[----:B------:R-:W-:-:S03]  /*1f30*/  IMAD.SHL.U32 R11, R21, 0x2, RZ ;  /* 0x00000002150b7824 */ /* 0x000fc600078e00ff */
[C---:B------:R-:W-:Y:S01]  /*1f40*/  IADD3 R29, PT, PT, R10.reuse, 0x587c5, R25 ;  /* 0x000587c50a1d7810 */ /* 0x040fe20007ffe019 */
[----:B------:R-:W-:Y:S02]  /*1f50*/  IMAD.SHL.U32 R12, R25, 0x10, RZ ;  /* 0x00000010190c7824 */ /* 0x000fe400078e00ff */
[----:B------:R-:W-:-:S03]  /*1f60*/  VIADD R10, R10, 0xb0f8a ;  /* 0x000b0f8a0a0a7836 */ /* 0x000fc60000000000 */
[----:B------:R-:W-:Y:S01]  /*1f70*/  LOP3.LUT R12, R21, R11, R12, 0x96, !PT ;  /* 0x0000000b150c7212 */ /* 0x000fe200078e960c */
[----:B------:R-:W-:Y:S02]  /*1f80*/  IMAD.MOV.U32 R11, RZ, RZ, R13 ;  /* 0x000000ffff0b7224 */ /* 0x000fe400078e000d */
[----:B------:R-:W-:Y:S01]  /*1f90*/  IMAD.MOV.U32 R13, RZ, RZ, R15 ;  /* 0x000000ffff0d7224 */ /* 0x000fe200078e000f */
[----:B------:R-:W-:Y:S01]  /*1fa0*/  LOP3.LUT R39, R12, R25, RZ, 0x3c, !PT ;  /* 0x000000190c277212 */ /* 0x000fe200078e3cff */
[----:B------:R-:W-:Y:S02]  /*1fb0*/  IMAD.MOV.U32 R12, RZ, RZ, R14 ;  /* 0x000000ffff0c7224 */ /* 0x000fe400078e000e */
[----:B------:R-:W-:Y:S02]  /*1fc0*/  IMAD.MOV.U32 R14, RZ, RZ, R25 ;  /* 0x000000ffff0e7224 */ /* 0x000fe400078e0019 */
[----:B------:R-:W-:Y:S02]  /*1fd0*/  IMAD.IADD R20, R39, 0x1, R10 ;  /* 0x0000000127147824 */ /* 0x000fe400078e020a */
[----:B------:R-:W-:-:S02]  /*1fe0*/  IMAD.MOV.U32 R15, RZ, RZ, R39 ;  /* 0x000000ffff0f7224 */ /* 0x000fc400078e0027 */
[----:B------:R-:W-:-:S03]  /*1ff0*/  IMAD.WIDE.U32 R20, R20, 0x200000, RZ ;  /* 0x0020000014147825 */ /* 0x000fc600078e00ff */
[----:B------:R-:W-:Y:S01]  /*2000*/  LOP3.LUT R28, R20, R29, RZ, 0x3c, !PT ;  /* 0x0000001d141c7212 */ /* 0x000fe200078e3cff */
[----:B------:R-:W-:-:S04]  /*2010*/  IMAD.MOV.U32 R29, RZ, RZ, R21 ;  /* 0x000000ffff1d7224 */ /* 0x000fc800078e0015 */
[----:B------:R-:W1:Y:S02]  /*2020*/  I2F.F64.U64 R20, R28 ;  /* 0x0000001c00147312 */ /* 0x000e640000301800 */
[----:B-1----:R-:W-:-:S11]  /*2030*/  DFMA R20, R20, R26, 5.5511151231257827021e-17 ;  /* 0x3c9000001414742b */ /* 0x002fd6000000001a */
.L_x_34:
[----:B------:R-:W1:Y:S01]  /*2040*/  LDC.64 R24, c[0x0][0x390] ;  /* 0x0000e400ff187b82 */ /* 0x000e620000000a00 */
[----:B------:R-:W-:-:S05]  /*2050*/  IADD3 R28, P0, PT, R33, R32, RZ ;  /* 0x00000020211c7210 */ /* 0x000fca0007f1e0ff */
[----:B------:R-:W-:-:S05]  /*2060*/  IMAD.X R29, R30, 0x1, R31, P0 ;  /* 0x000000011e1d7824 */ /* 0x000fca00000e061f */
[--C-:B------:R-:W-:Y:S02]  /*2070*/  SHF.R.U64 R28, R28, 0x1, R29.reuse ;  /* 0x000000011c1c7819 */ /* 0x100fe4000000121d */
[----:B------:R-:W-:Y:S02]  /*2080*/  SHF.R.U32.HI R29, RZ, 0x1, R29 ;  /* 0x00000001ff1d7819 */ /* 0x000fe4000001161d */
[----:B-1----:R-:W-:-:S04]  /*2090*/  LEA R26, P0, R28, R24, 0x3 ;  /* 0x000000181c1a7211 */ /* 0x002fc800078018ff */
        /* <DEDUP_REMOVED lines=14> */
.L_x_33:
[C---:B------:R-:W-:Y:S01]  /*2180*/  LEA R24, P0, R32.reuse, R24, 0x3 ;  /* 0x0000001820187211 */ /* 0x040fe200078018ff */
[----:B------:R-:W1:Y:S03]  /*2190*/  LDCU.64 UR6, c[0x0][0x3d8] ;  /* 0x00007b00ff0677ac */ /* 0x000e660008000a00 */
        /* <DEDUP_REMOVED lines=9> */
[----:B-1----:R-:W-:-:S03]  /*2230*/  LEA R28, P0, R26, UR6, 0x3 ;  /* 0x000000061a1c7c11 */ /* 0x002fc6000f8018ff */
        /* <DEDUP_REMOVED lines=9> */
[----:B------:R-:W1:Y:S01]  /*22d0*/  @!P0 LDC.64 R20, c[0x0][0x398] ;  /* 0x0000e600ff148b82 */ /* 0x000e620000000a00 */
[----:B---3--:R-:W-:Y:S01]  /*22e0*/  DFMA R22, R28, R36, R22 ;  /* 0x000000241c16722b */ /* 0x008fe20000000016 */
[----:B------:R-:W-:Y:S02]  /*22f0*/  @!P0 IMAD.MOV.U32 R9, RZ, RZ, R39 ;  /* 0x000000ffff098224 */ /* 0x000fe400078e0027 */
[----:B------:R-:W-:-:S04]  /*2300*/  @!P0 IMAD.MOV.U32 R8, RZ, RZ, R38 ;  /* 0x000000ffff088224 */ /* 0x000fc800078e0026 */
[----:B------:R2:W-:Y:S01]  /*2310*/  STG.E.64 desc[UR18][R34.64], R22 ;  /* 0x0000001622007986 */ /* 0x0005e2000c101b12 */
[----:B-1----:R-:W-:-:S04]  /*2320*/  @!P0 IADD3 R19, P4, P5, R32, -R20, R19 ;  /* 0x8000001420138210 */ /* 0x002fc80007d9e013 */
[----:B------:R-:W-:Y:S01]  /*2330*/  @!P0 IADD3.X R18, PT, PT, R30, ~R21, R18, P4, P5 ;  /* 0x800000151e128210 */ /* 0x000fe200027ea412 */
[----:B--2---:R-:W-:Y:S08]  /*2340*/  @!P0 BRA `(.L_x_36) ;  /* 0x0000000000248947 */ /* 0x004ff00003800000 */
        /* <DEDUP_REMOVED lines=9> */
.L_x_36:
[----:B------:R-:W-:Y:S05]  /*23e0*/  BSYNC.RELIABLE B1 ;  /* 0x0000000000017941 */ /* 0x000fea0003800100 */
.L_x_35:
[----:B------:R-:W1:Y:S01]  /*23f0*/  LDCU.64 UR6, c[0x0][0x398] ;  /* 0x00007300ff0677ac */ /* 0x000e620008000a00 */
[----:B------:R-:W-:Y:S02]  /*2400*/  ISETP.GT.U32.AND P0, PT, R9, RZ, PT ;  /* 0x000000ff0900720c */ /* 0x000fe40003f04070 */
[----:B------:R-:W-:Y:S02]  /*2410*/  ISETP.GT.U32.AND P4, PT, R19, RZ, PT ;  /* 0x000000ff1300720c */ /* 0x000fe40003f84070 */
[----:B------:R-:W-:-:S04]  /*2420*/  ISETP.GT.AND.EX P0, PT, R8, RZ, PT, P0 ;  /* 0x000000ff0800720c */ /* 0x000fc80003f04300 */
[----:B------:R-:W-:Y:S02]  /*2430*/  ISETP.GT.AND.EX P4, PT, R18, RZ, P0, P4 ;  /* 0x000000ff1200720c */ /* 0x000fe40000784340 */
[----:B-1----:R-:W-:-:S04]  /*2440*/  ISETP.LT.U32.AND P5, PT, R19, UR6, PT ;  /* 0x0000000613007c0c */ /* 0x002fc8000bfa1070 */
[----:B------:R-:W-:-:S13]  /*2450*/  ISETP.LT.U32.AND.EX P5, PT, R18, UR7, PT, P5 ;  /* 0x0000000712007c0c */ /* 0x000fda000bfa1150 */
[----:B------:R-:W-:Y:S05]  /*2460*/  @P4 BRA P5, `(.L_x_37) ;  /* 0xfffffff8006c4947 */ /* 0x000fea000283ffff */
.L_x_32:
[----:B------:R-:W-:Y:S05]  /*2470*/  BSYNC.RECONVERGENT B0 ;  /* 0x0000000000007941 */ /* 0x000fea0003800200 */
.L_x_31:
[----:B------:R-:W1:Y:S01]  /*2480*/  LDC.64 R20, c[0x0][0x398] ;  /* 0x0000e600ff147b82 */ /* 0x000e620000000a00 */
[----:B------:R-:W-:Y:S01]  /*2490*/  ISETP.GT.U32.AND P4, PT, R19, -0x1, PT ;  /* 0xffffffff1300780c */ /* 0x000fe20003f84070 */
[----:B------:R-:W-:Y:S01]  /*24a0*/  BSSY.RECONVERGENT B0, `(.L_x_38) ;  /* 0x0000028000007945 */ /* 0x000fe20003800200 */
[----:B------:R-:W-:-:S04]  /*24b0*/  ISETP.EQ.U32.AND P6, PT, R9, RZ, PT ;  /* 0x000000ff0900720c */ /* 0x000fc80003fc2070 */
[----:B------:R-:W-:Y:S02]  /*24c0*/  ISETP.EQ.AND.EX P6, PT, R8, RZ, PT, P6 ;  /* 0x000000ff0800720c */ /* 0x000fe40003fc2360 */
[----:B-1----:R-:W-:-:S04]  /*24d0*/  ISETP.GT.U32.AND P5, PT, R19, R20, PT ;  /* 0x000000141300720c */ /* 0x002fc80003fa4070 */
[----:B------:R-:W-:-:S04]  /*24e0*/  ISETP.GT.U32.AND.EX P5, PT, R18, R21, PT, P5 ;  /* 0x000000151200720c */ /* 0x000fc80003fa4150 */
[----:B------:R-:W-:-:S13]  /*24f0*/  ISETP.GT.AND.EX P4, PT, R18, -0x1, !P5, P4 ;  /* 0xffffffff1200780c */ /* 0x000fda0006f84340 */
[----:B------:R-:W-:Y:S05]  /*2500*/  @P4 BRA P6, `(.L_x_39) ;  /* 0x0000000000684947 */ /* 0x000fea0003000000 */
[----:B------:R-:W-:-:S04]  /*2510*/  ISETP.EQ.U32.AND P4, PT, R19, RZ, PT ;  /* 0x000000ff1300720c */ /* 0x000fc80003f82070 */
[----:B------:R-:W-:-:S13]  /*2520*/  ISETP.EQ.AND.EX P4, PT, R18, RZ, PT, P4 ;  /* 0x000000ff1200720c */ /* 0x000fda0003f82340 */
[----:B------:R-:W-:Y:S05]  /*2530*/  @P0 BRA P4, `(.L_x_40) ;  /* 0x0000000000340947 */ /* 0x000fea0002000000 */
[----:B------:R-:W-:-:S04]  /*2540*/  ISETP.NE.U32.AND P4, PT, R19, R20, PT ;  /* 0x000000141300720c */ /* 0x000fc80003f85070 */
[----:B------:R-:W-:-:S13]  /*2550*/  ISETP.NE.OR.EX P0, PT, R18, R21, !P0, P4 ;  /* 0x000000151200720c */ /* 0x000fda0004705740 */
[----:B------:R-:W-:Y:S05]  /*2560*/  @P0 BRA `(.L_x_41) ;  /* 0x00000000006c0947 */ /* 0x000fea0003800000 */
[----:B------:R-:W1:Y:S01]  /*2570*/  LDCU.64 UR6, c[0x0][0x3d0] ;  /* 0x00007a00ff0677ac */ /* 0x000e620008000a00 */
[----:B------:R-:W-:-:S04]  /*2580*/  IADD3 R9, P0, P4, R9, UR10, -R20 ;  /* 0x0000000a09097c10 */ /* 0x000fc8000fc1e814 */
[----:B------:R-:W-:Y:S02]  /*2590*/  IADD3.X R8, PT, PT, R8, UR11, ~R21, P0, P4 ;  /* 0x0000000b08087c10 */ /* 0x000fe400087e8c15 */
[----:B------:R-:W2:Y:S01]  /*25a0*/  LDG.E.64 R20, desc[UR18][R34.64] ;  /* 0x0000001222147981 */ /* 0x000ea2000c1e1b00 */
[----:B-1----:R-:W-:-:S04]  /*25b0*/  LEA R18, P0, R9, UR6, 0x3 ;  /* 0x0000000609127c11 */ /* 0x002fc8000f8018ff */
[----:B------:R-:W-:-:S05]  /*25c0*/  LEA.HI.X R19, R9, UR7, R8, 0x3, P0 ;  /* 0x0000000709137c11 */ /* 0x000fca00080f1c08 */
[----:B------:R-:W2:Y:S02]  /*25d0*/  LDG.E.64 R8, desc[UR18][R18.64+0x8] ;  /* 0x0000081212087981 */ /* 0x000ea4000c1e1b00 */
[----:B--2---:R-:W-:-:S07]  /*25e0*/  DADD R8, R8, R20 ;  /* 0x0000000008087229 */ /* 0x004fce0000000014 */
[----:B------:R2:W-:Y:S01]  /*25f0*/  STG.E.64 desc[UR18][R34.64], R8 ;  /* 0x0000000822007986 */ /* 0x0005e2000c101b12 */
[----:B------:R-:W-:Y:S05]  /*2600*/  BRA `(.L_x_41) ;  /* 0x0000000000447947 */ /* 0x000fea0003800000 */
.L_x_40:
[----:B------:R-:W1:Y:S01]  /*2610*/  LDCU.64 UR6, c[0x0][0x3d0] ;  /* 0x00007a00ff0677ac */ /* 0x000e620008000a00 */
[----:B------:R-:W-:-:S05]  /*2620*/  IADD3 R9, P0, PT, R9, R20, RZ ;  /* 0x0000001409097210 */ /* 0x000fca0007f1e0ff */
[----:B------:R-:W-:Y:S02]  /*2630*/  IMAD.X R8, R8, 0x1, R21, P0 ;  /* 0x0000000108087824 */ /* 0x000fe400000e0615 */
[----:B------:R-:W2:Y:S01]  /*2640*/  LDG.E.64 R20, desc[UR18][R34.64] ;  /* 0x0000001222147981 */ /* 0x000ea2000c1e1b00 */
[----:B-1----:R-:W-:-:S04]  /*2650*/  LEA R18, P0, R9, UR6, 0x3 ;  /* 0x0000000609127c11 */ /* 0x002fc8000f8018ff */
[----:B------:R-:W-:-:S05]  /*2660*/  LEA.HI.X R19, R9, UR7, R8, 0x3, P0 ;  /* 0x0000000709137c11 */ /* 0x000fca00080f1c08 */
[----:B------:R-:W2:Y:S02]  /*2670*/  LDG.E.64 R8, desc[UR18][R18.64+0x8] ;  /* 0x0000081212087981 */ /* 0x000ea4000c1e1b00 */
[----:B--2---:R-:W-:-:S07]  /*2680*/  DADD R8, R8, R20 ;  /* 0x0000000008087229 */ /* 0x004fce0000000014 */
[----:B------:R1:W-:Y:S01]  /*2690*/  STG.E.64 desc[UR18][R34.64], R8 ;  /* 0x0000000822007986 */ /* 0x0003e2000c101b12 */
[----:B------:R-:W-:Y:S05]  /*26a0*/  BRA `(.L_x_41) ;  /* 0x00000000001c7947 */ /* 0x000fea0003800000 */
.L_x_39:
[----:B------:R-:W1:Y:S02]  /*26b0*/  LDCU.64 UR6, c[0x0][0x3d0] ;  /* 0x00007a00ff0677ac */ /* 0x000e640008000a00 */
[----:B-1----:R-:W-:-:S04]  /*26c0*/  LEA R20, P0, R19, UR6, 0x3 ;  /* 0x0000000613147c11 */ /* 0x002fc8000f8018ff */
[----:B------:R-:W-:Y:S02]  /*26d0*/  LEA.HI.X R21, R19, UR7, R18, 0x3, P0 ;  /* 0x0000000713157c11 */ /* 0x000fe400080f1c12 */
[----:B------:R-:W2:Y:S04]  /*26e0*/  LDG.E.64 R18, desc[UR18][R34.64] ;  /* 0x0000001222127981 */ /* 0x000ea8000c1e1b00 */
[----:B------:R-:W2:Y:S02]  /*26f0*/  LDG.E.64 R8, desc[UR18][R20.64] ;  /* 0x0000001214087981 */ /* 0x000ea4000c1e1b00 */
[----:B--2---:R-:W-:-:S07]  /*2700*/  DADD R8, R8, R18 ;  /* 0x0000000008087229 */ /* 0x004fce0000000012 */
[----:B------:R3:W-:Y:S04]  /*2710*/  STG.E.64 desc[UR18][R34.64], R8 ;  /* 0x0000000822007986 */ /* 0x0007e8000c101b12 */
.L_x_41:
[----:B------:R-:W-:Y:S05]  /*2720*/  BSYNC.RECONVERGENT B0 ;  /* 0x0000000000007941 */ /* 0x000fea0003800200 */
.L_x_38:
[----:B------:R-:W-:Y:S05]  /*2730*/  @P3 BRA `(.L_x_42) ;  /* 0xfffffff400743947 */ /* 0x000fea000383ffff */
[----:B-123--:R-:W2:Y:S01]  /*2740*/  LDG.E.64 R8, desc[UR18][R34.64] ;  /* 0x0000001222087981 */ /* 0x00eea2000c1e1b00 */
[----:B------:R-:W1:Y:S01]  /*2750*/  MUFU.RCP64H R5, R17 ;  /* 0x0000001100057308 */ /* 0x000e620000001800 */
[----:B------:R-:W-:Y:S01]  /*2760*/  IMAD.MOV.U32 R4, RZ, RZ, 0x1 ;  /* 0x00000001ff047424 */ /* 0x000fe200078e00ff */
[----:B------:R-:W-:Y:S05]  /*2770*/  BSSY.RECONVERGENT B1, `(.L_x_43) ;  /* 0x0000012000017945 */ /* 0x000fea0003800200 */
[----:B-1----:R-:W-:-:S08]  /*2780*/  DFMA R6, -R16, R4, 1 ;  /* 0x3ff000001006742b */ /* 0x002fd00000000104 */
        /* <DEDUP_REMOVED lines=14> */
[----:B0----5:R-:W-:Y:S05]  /*2870*/  CALL.REL.NOINC `($__internal_0_$__cuda_sm20_div_rn_f64_full) ;  /* 0x00000054001c7944 */ /* 0x021fea0003c00000 */
[----:B------:R-:W-:-:S07]  /*2880*/  IMAD.MOV.U32 R7, RZ, RZ, R25 ;  /* 0x000000ffff077224 */ /* 0x000fce00078e0019 */
.L_x_44:
[----:B------:R-:W-:Y:S05]  /*2890*/  BSYNC.RECONVERGENT B1 ;  /* 0x0000000000017941 */ /* 0x000fea0003800200 */
.L_x_43:
[----:B------:R-:W-:Y:S01]  /*28a0*/  VIADD R0, R3, UR5 ;  /* 0x0000000503007c36 */ /* 0x000fe20008000000 */
[----:B------:R1:W-:Y:S01]  /*28b0*/  STG.E.64 desc[UR18][R34.64], R6 ;  /* 0x0000000622007986 */ /* 0x0003e2000c101b12 */
[----:B------:R-:W-:Y:S02]  /*28c0*/  IMAD.U32 R2, RZ, RZ, UR4 ;  /* 0x00000004ff027e24 */ /* 0x000fe4000f8e00ff */
[--C-:B------:R-:W-:Y:S01]  /*28d0*/  IMAD.MOV.U32 R3, RZ, RZ, R0.reuse ;  /* 0x000000ffff037224 */ /* 0x100fe200078e0000 */
[----:B------:R-:W-:Y:S02]  /*28e0*/  ISETP.LT.U32.AND P0, PT, R0, UR16, PT ;  /* 0x0000001000007c0c */ /* 0x000fe4000bf01070 */
[----:B------:R-:W-:-:S04]  /*28f0*/  SHF.R.S32.HI R5, RZ, 0x1f, R0 ;  /* 0x0000001fff057819 */ /* 0x000fc80000011400 */
[----:B------:R-:W-:-:S13]  /*2900*/  ISETP.GT.U32.AND.EX P0, PT, R2, R5, PT, P0 ;  /* 0x000000050200720c */ /* 0x000fda0003f04100 */
[----:B-1----:R-:W-:Y:S05]  /*2910*/  @P0 BRA `(.L_x_45) ;  /* 0xfffffff000180947 */ /* 0x002fea000383ffff */
[----:B------:R-:W-:Y:S05]  /*2920*/  EXIT ;  /* 0x000000000000794d */ /* 0x000fea0003800000 */
.L_x_6:
[----:B------:R-:W-:-:S14]  /*2930*/  DSETP.NEU.AND P2, PT, R8, RZ, PT ;  /* 0x000000ff0800722a */ /* 0x000fdc0003f4d000 */
[----:B------:R-:W-:Y:S05]  /*2940*/  @!P2 BRA `(.L_x_46) ;  /* 0x000000100098a947 */ /* 0x000fea0003800000 */
[----:B------:R-:W-:Y:S01]  /*2950*/  DSETP.NEU.AND P2, PT, |R18|, +INF , PT ;  /* 0x7ff000001200742a */ /* 0x000fe20003f4d200 */
[----:B------:R-:W-:-:S13]  /*2960*/  BSSY.RECONVERGENT B1, `(.L_x_47) ;  /* 0x0000122000017945 */ /* 0x000fda0003800200 */
[----:B------:R-:W-:Y:S01]  /*2970*/  VOTEU.ANY UP0, P2 ;  /* 0x0000000000ff7886 */ /* 0x000fe20001000100 */
[----:B------:R-:W-:Y:S01]  /*2980*/  UISETP.NE.OR UP1, UPT, UR12, 0x7ff00000, !UP0 ;  /* 0x7ff000000c00788c */ /* 0x000fe2000c725670 */
[----:B------:R-:W-:Y:S01]  /*2990*/  ISETP.NE.AND P2, PT, R21, 0x3fe00000, PT ;  /* 0x3fe000001500780c */ /* 0x000fe20003f45270 */
[----:B------:R-:W-:-:S03]  /*29a0*/  UISETP.EQ.AND UP0, UPT, UR12, 0x7ff00000, !UP0 ;  /* 0x7ff000000c00788c */ /* 0x000fc6000c702270 */
[-C--:B------:R-:W-:Y:S02]  /*29b0*/  SEL R7, R25, R4.reuse, P2 ;  /* 0x0000000419077207 */ /* 0x080fe40001000000 */
[----:B------:R-:W-:Y:S02]  /*29c0*/  PLOP3.LUT P4, PT, PT, PT, UP1, 0x80, 0x8 ;  /* 0x000000000008781c */ /* 0x000fe40003f8f018 */
[----:B------:R-:W-:-:S11]  /*29d0*/  SEL R4, R7, R4, P1 ;  /* 0x0000000407047207 */ /* 0x000fd60000800000 */
[----:B------:R-:W-:-:S14]  /*29e0*/  DSETP.NEU.OR P4, PT, |R8|, +INF , P4 ;  /* 0x7ff000000800742a */ /* 0x000fdc000278d600 */
.L_x_66:
[----:B------:R-:W-:Y:S01]  /*29f0*/  LOP3.LUT R6, R5, UR21, RZ, 0xfc, !PT ;  /* 0x0000001505067c12 */ /* 0x000fe2000f8efcff */
[----:B------:R-:W-:Y:S03]  /*2a00*/  BSSY.RECONVERGENT B0, `(.L_x_48) ;  /* 0x0000026000007945 */ /* 0x000fe60003800200 */
[----:B------:R-:W-:-:S13]  /*2a10*/  ISETP.NE.U32.AND P2, PT, R6, RZ, PT ;  /* 0x000000ff0600720c */ /* 0x000fda0003f45070 */
[----:B------:R-:W-:Y:S05]  /*2a20*/  @P2 BRA `(.L_x_49) ;  /* 0x00000000005c2947 */ /* 0x000fea0003800000 */
[----:B------:R-:W0:Y:S01]  /*2a30*/  I2F.U32.RP R9, UR20 ;  /* 0x0000001400097d06 */ /* 0x000e220008209000 */
[----:B------:R-:W-:Y:S01]  /*2a40*/  IMAD.MOV.U32 R6, RZ, RZ, RZ ;  /* 0x000000ffff067224 */ /* 0x000fe200078e00ff */
[----:B------:R-:W-:-:S06]  /*2a50*/  ISETP.NE.U32.AND P5, PT, RZ, UR20, PT ;  /* 0x00000014ff007c0c */ /* 0x000fcc000bfa5070 */
[----:B0-----:R-:W0:Y:S02]  /*2a60*/  MUFU.RCP R9, R9 ;  /* 0x0000000900097308 */ /* 0x001e240000001000 */
[----:B0-----:R-:W-:-:S06]  /*2a70*/  VIADD R18, R9, 0xffffffe ;  /* 0x0ffffffe09127836 */ /* 0x001fcc0000000000 */
[----:B------:R-:W0:Y:S02]  /*2a80*/  F2I.FTZ.U32.TRUNC.NTZ R7, R18 ;  /* 0x0000001200077305 */ /* 0x000e24000021f000 */
[----:B0-----:R-:W-:-:S04]  /*2a90*/  IMAD.MOV R19, RZ, RZ, -R7 ;  /* 0x000000ffff137224 */ /* 0x001fc800078e0a07 */
[----:B------:R-:W-:-:S04]  /*2aa0*/  IMAD R19, R19, UR20, RZ ;  /* 0x0000001413137c24 */ /* 0x000fc8000f8e02ff */
[----:B------:R-:W-:-:S06]  /*2ab0*/  IMAD.HI.U32 R19, R7, R19, R6 ;  /* 0x0000001307137227 */ /* 0x000fcc00078e0006 */
[----:B------:R-:W-:-:S04]  /*2ac0*/  IMAD.HI.U32 R8, R19, R0, RZ ;  /* 0x0000000013087227 */ /* 0x000fc800078e00ff */
[----:B------:R-:W-:-:S04]  /*2ad0*/  IMAD.MOV R7, RZ, RZ, -R8 ;  /* 0x000000ffff077224 */ /* 0x000fc800078e0a08 */
[----:B------:R-:W-:Y:S02]  /*2ae0*/  IMAD R6, R7, UR20, R0 ;  /* 0x0000001407067c24 */ /* 0x000fe4000f8e0200 */
[----:B------:R-:W-:-:S03]  /*2af0*/  IMAD.MOV.U32 R7, RZ, RZ, RZ ;  /* 0x000000ffff077224 */ /* 0x000fc600078e00ff */
[----:B------:R-:W-:-:S13]  /*2b00*/  ISETP.GE.U32.AND P2, PT, R6, UR20, PT ;  /* 0x0000001406007c0c */ /* 0x000fda000bf46070 */
[----:B------:R-:W-:Y:S02]  /*2b10*/  @P2 VIADD R6, R6, -UR20 ;  /* 0x8000001406062c36 */ /* 0x000fe40008000000 */
[----:B------:R-:W-:-:S03]  /*2b20*/  @P2 VIADD R8, R8, 0x1 ;  /* 0x0000000108082836 */ /* 0x000fc60000000000 */
[----:B------:R-:W-:-:S13]  /*2b30*/  ISETP.GE.U32.AND P3, PT, R6, UR20, PT ;  /* 0x0000001406007c0c */ /* 0x000fda000bf66070 */
[----:B------:R-:W-:Y:S01]  /*2b40*/  @P3 VIADD R8, R8, 0x1 ;  /* 0x0000000108083836 */ /* 0x000fe20000000000 */
[----:B------:R-:W-:-:S05]  /*2b50*/  @!P5 LOP3.LUT R8, RZ, UR20, RZ, 0x33, !PT ;  /* 0x00000014ff08dc12 */ /* 0x000fca000f8e33ff */
[----:B------:R-:W-:-:S04]  /*2b60*/  IMAD.MOV R9, RZ, RZ, -R8 ;  /* 0x000000ffff097224 */ /* 0x000fc800078e0a08 */
[----:B------:R-:W-:Y:S02]  /*2b70*/  IMAD R6, R9, UR20, R0 ;  /* 0x0000001409067c24 */ /* 0x000fe4000f8e0200 */
[----:B------:R-:W-:Y:S01]  /*2b80*/  IMAD.MOV.U32 R9, RZ, RZ, RZ ;  /* 0x000000ffff097224 */ /* 0x000fe200078e00ff */
[----:B------:R-:W-:Y:S06]  /*2b90*/  BRA `(.L_x_50) ;  /* 0x0000000000307947 */ /* 0x000fec0003800000 */
.L_x_49:
[----:B------:R-:W-:Y:S01]  /*2ba0*/  IMAD.U32 R18, RZ, RZ, UR20 ;  /* 0x00000014ff127e24 */ /* 0x000fe2000f8e00ff */
[----:B------:R-:W-:Y:S01]  /*2bb0*/  MOV R6, 0x2be0 ;  /* 0x00002be000067802 */ /* 0x000fe20000000f00 */
[----:B------:R-:W-:-:S07]  /*2bc0*/  IMAD.U32 R19, RZ, RZ, UR21 ;  /* 0x00000015ff137e24 */ /* 0x000fce000f8e00ff */
[----:B-----5:R-:W-:Y:S05]  /*2bd0*/  CALL.REL.NOINC `($__internal_1_$__cuda_sm20_div_u64) ;  /* 0x0000005400b87944 */ /* 0x020fea0003c00000 */
[----:B------:R-:W-:Y:S01]  /*2be0*/  IADD3 R19, P2, PT, RZ, -R8, RZ ;  /* 0x80000008ff137210 */ /* 0x000fe20007f5e0ff */
[----:B------:R-:W-:-:S04]  /*2bf0*/  IMAD.MOV.U32 R7, RZ, RZ, R5 ;  /* 0x000000ffff077224 */ /* 0x000fc800078e0005 */
[----:B------:R-:W-:-:S04]  /*2c00*/  IMAD.X R6, RZ, RZ, ~R9, P2 ;  /* 0x000000ffff067224 */ /* 0x000fc800010e0e09 */
[----:B------:R-:W-:Y:S02]  /*2c10*/  IMAD R18, R6, UR20, RZ ;  /* 0x0000001406127c24 */ /* 0x000fe4000f8e02ff */
[----:B------:R-:W-:-:S04]  /*2c20*/  IMAD.MOV.U32 R6, RZ, RZ, R0 ;  /* 0x000000ffff067224 */ /* 0x000fc800078e0000 */
[----:B------:R-:W-:-:S04]  /*2c30*/  IMAD.WIDE.U32 R6, R19, UR20, R6 ;  /* 0x0000001413067c25 */ /* 0x000fc8000f8e0006 */
[----:B------:R-:W-:-:S04]  /*2c40*/  IMAD R19, R19, UR21, R18 ;  /* 0x0000001513137c24 */ /* 0x000fc8000f8e0212 */
[----:B------:R-:W-:-:S07]  /*2c50*/  IMAD.IADD R7, R19, 0x1, R7 ;  /* 0x0000000113077824 */ /* 0x000fce00078e0207 */
.L_x_50:
[----:B------:R-:W-:Y:S05]  /*2c60*/  BSYNC.RECONVERGENT B0 ;  /* 0x0000000000007941 */ /* 0x000fea0003800200 */
.L_x_48:
[----:B------:R-:W0:Y:S01]  /*2c70*/  LDCU.64 UR12, c[0x0][0x398] ;  /* 0x00007300ff0c77ac */ /* 0x000e220008000a00 */
[C---:B------:R-:W-:Y:S02]  /*2c80*/  ISETP.GE.U32.AND P5, PT, R6.reuse, -0x1, PT ;  /* 0xffffffff0600780c */ /* 0x040fe40003fa6070 */
[----:B------:R-:W-:Y:S02]  /*2c90*/  CS2R R38, SRZ ;  /* 0x0000000000267805 */ /* 0x000fe4000001ff00 */
[----:B------:R-:W-:Y:S01]  /*2ca0*/  IADD3 R6, P2, PT, R6, 0x1, RZ ;  /* 0x0000000106067810 */ /* 0x000fe20007f5e0ff */
[----:B------:R-:W1:Y:S01]  /*2cb0*/  LDCU.64 UR14, c[0x0][0x388] ;  /* 0x00007100ff0e77ac */ /* 0x000e620008000a00 */
[----:B------:R-:W-:Y:S02]  /*2cc0*/  ISETP.GE.U32.AND.EX P5, PT, R7, 0x7fffffff, PT, P5 ;  /* 0x7fffffff0700780c */ /* 0x000fe40003fa6150 */
[C---:B------:R-:W-:Y:S01]  /*2cd0*/  ISETP.LT.U32.AND P3, PT, R8.reuse, -0x1, PT ;  /* 0xffffffff0800780c */ /* 0x040fe20003f61070 */
[----:B------:R-:W-:Y:S01]  /*2ce0*/  IMAD.X R7, RZ, RZ, R7, P2 ;  /* 0x000000ffff077224 */ /* 0x000fe200010e0607 */
[----:B------:R-:W-:-:S04]  /*2cf0*/  ISETP.GE.U32.AND P6, PT, R8, -0x1, PT ;  /* 0xffffffff0800780c */ /* 0x000fc80003fc6070 */
[----:B------:R-:W-:-:S04]  /*2d00*/  ISETP.GE.U32.AND.EX P6, PT, R9, 0x7fffffff, PT, P6 ;  /* 0x7fffffff0900780c */ /* 0x000fc80003fc6160 */
[----:B------:R-:W-:Y:S02]  /*2d10*/  P2R R40, PR, RZ, 0x40 ;  /* 0x00000040ff287803 */ /* 0x000fe40000000000 */
[----:B0-----:R-:W-:-:S04]  /*2d20*/  ISETP.LT.U32.AND P2, PT, R6, UR12, PT ;  /* 0x0000000c06007c0c */ /* 0x001fc8000bf41070 */
[----:B------:R-:W-:Y:S02]  /*2d30*/  ISETP.LT.U32.AND.EX P5, PT, R7, UR13, !P5, P2 ;  /* 0x0000000d07007c0c */ /* 0x000fe4000efa1120 */
[----:B------:R-:W-:Y:S02]  /*2d40*/  IADD3 R8, P2, PT, R8, 0x1, RZ ;  /* 0x0000000108087810 */ /* 0x000fe40007f5e0ff */
[----:B------:R-:W-:Y:S02]  /*2d50*/  ISETP.LT.U32.AND.EX P5, PT, R9, 0x7fffffff, P5, P3 ;  /* 0x7fffffff0900780c */ /* 0x000fe40002fa1130 */
[----:B-1----:R-:W-:Y:S01]  /*2d60*/  LEA R42, P3, R0, UR14, 0x3 ;  /* 0x0000000e002a7c11 */ /* 0x002fe2000f8618ff */
[----:B------:R-:W-:-:S03]  /*2d70*/  IMAD.X R9, RZ, RZ, R9, P2 ;  /* 0x000000ffff097224 */ /* 0x000fc600010e0609 */
[----:B------:R-:W-:-:S09]  /*2d80*/  LEA.HI.X R43, R0, UR15, R5, 0x3, P3 ;  /* 0x0000000f002b7c11 */ /* 0x000fd200098f1c05 */
.L_x_63:
[----:B------:R-:W-:Y:S01]  /*2d90*/  ISETP.NE.AND P2, PT, R40, RZ, PT ;  /* 0x000000ff2800720c */ /* 0x000fe20003f45270 */
[----:B------:R-:W-:Y:S01]  /*2da0*/  BSSY.RECONVERGENT B0, `(.L_x_51) ;  /* 0x000008c000007945 */ /* 0x000fe20003800200 */
[----:B------:R-:W-:Y:S02]  /*2db0*/  IMAD.MOV.U32 R29, RZ, RZ, R8 ;  /* 0x000000ffff1d7224 */ /* 0x000fe400078e0008 */
[----:B------:R-:W-:Y:S01]  /*2dc0*/  PLOP3.LUT P2, PT, P2, PT, PT, 0x8, 0x80 ;  /* 0x000000000080781c */ /* 0x000fe2000174e170 */
[----:B------:R-:W-:Y:S02]  /*2dd0*/  IMAD.MOV.U32 R28, RZ, RZ, R9 ;  /* 0x000000ffff1c7224 */ /* 0x000fe400078e0009 */
[----:B------:R-:W-:Y:S02]  /*2de0*/  IMAD.MOV.U32 R5, RZ, RZ, R6 ;  /* 0x000000ffff057224 */ /* 0x000fe400078e0006 */
[----:B------:R-:W-:Y:S01]  /*2df0*/  IMAD.MOV.U32 R0, RZ, RZ, R7 ;  /* 0x000000ffff007224 */ /* 0x000fe200078e0007 */
[----:B012---:R-:W-:Y:S07]  /*2e00*/  @!P5 BRA `(.L_x_52) ;  /* 0x000000080014d947 */ /* 0x007fee0003800000 */
[----:B------:R-:W0:Y:S01]  /*2e10*/  LDCU.64 UR12, c[0x0][0x3c0] ;  /* 0x00007800ff0c77ac */ /* 0x000e220008000a00 */
[----:B------:R-:W-:Y:S01]  /*2e20*/  BSSY.RECONVERGENT B2, `(.L_x_53) ;  /* 0x0000005000027945 */ /* 0x000fe20003800200 */
[----:B------:R-:W-:Y:S01]  /*2e30*/  MOV R0, 0x2e70 ;  /* 0x00002e7000007802 */ /* 0x000fe20000000f00 */
[----:B0-----:R-:W-:-:S10]  /*2e40*/  DADD R20, -RZ, |UR12| ;  /* 0x4000000cff147e29 */ /* 0x001fd40008000100 */
[----:B------:R-:W-:-:S07]  /*2e50*/  IMAD.MOV.U32 R5, RZ, RZ, R21 ;  /* 0x000000ffff057224 */ /* 0x000fce00078e0015 */
[----:B-----5:R-:W-:Y:S05]  /*2e60*/  CALL.REL.NOINC `($_Z12solve_kernelP17curandStateXORWOWPdS1_yyyddddS1_S1_$__internal_accurate_pow) ;  /* 0x0000005800247944 */ /* 0x020fea0003c00000 */
[----:B------:R-:W-:Y:S05]  /*2e70*/  BSYNC.RECONVERGENT B2 ;  /* 0x0000000000027941 */ /* 0x000fea0003800200 */
.L_x_53:
[----:B------:R0:W5:Y:S01]  /*2e80*/  LDG.E.64 R20, desc[UR18][R42.64] ;  /* 0x000000122a147981 */ /* 0x000162000c1e1b00 */
[----:B------:R-:W-:Y:S01]  /*2e90*/  IMAD.MOV.U32 R19, RZ, RZ, R5 ;  /* 0x000000ffff137224 */ /* 0x000fe200078e0005 */
[----:B------:R-:W1:Y:S01]  /*2ea0*/  LDC.64 R24, c[0x0][0x3c8] ;  /* 0x0000f200ff187b82 */ /* 0x000e620000000a00 */
[----:B------:R-:W-:Y:S01]  /*2eb0*/  PLOP3.LUT P2, PT, PT, PT, UP0, 0x80, 0x8 ;  /* 0x000000000008781c */ /* 0x000fe20003f4f008 */
[----:B------:R-:W-:Y:S01]  /*2ec0*/  IMAD.MOV.U32 R0, RZ, RZ, R7 ;  /* 0x000000ffff007224 */ /* 0x000fe200078e0007 */
[----:B------:R-:W-:Y:S01]  /*2ed0*/  PLOP3.LUT P3, PT, PT, PT, UP0, 0x80, 0x8 ;  /* 0x000000000008781c */ /* 0x000fe20003f6f008 */
[----:B------:R-:W-:Y:S01]  /*2ee0*/  IMAD.MOV.U32 R29, RZ, RZ, R8 ;  /* 0x000000ffff1d7224 */ /* 0x000fe200078e0008 */
[----:B------:R-:W-:Y:S01]  /*2ef0*/  DADD R26, -RZ, -R18 ;  /* 0x00000000ff1a7229 */ /* 0x000fe20000000912 */
[----:B------:R-:W-:Y:S02]  /*2f00*/  IMAD.MOV.U32 R28, RZ, RZ, R9 ;  /* 0x000000ffff1c7224 */ /* 0x000fe400078e0009 */
[----:B------:R-:W2:Y:S07]  /*2f10*/  LDC.64 R22, c[0x0][0x3c0] ;  /* 0x0000f000ff167b82 */ /* 0x000eae0000000a00 */
[----:B------:R-:W-:-:S02]  /*2f20*/  FSEL R18, R26, R18, P1 ;  /* 0x000000121a127208 */ /* 0x000fc40000800000 */
[----:B------:R-:W-:Y:S02]  /*2f30*/  FSEL R5, R27, R5, P1 ;  /* 0x000000051b057208 */ /* 0x000fe40000800000 */
[----:B------:R-:W-:Y:S02]  /*2f40*/  FSEL R18, R18, RZ, !P0 ;  /* 0x000000ff12127208 */ /* 0x000fe40004000000 */
[----:B------:R-:W-:Y:S02]  /*2f50*/  FSEL R5, R5, -QNAN , !P0 ;  /* 0xfff8000005057808 */ /* 0x000fe40004000000 */
[----:B------:R-:W-:Y:S01]  /*2f60*/  FSEL R18, R18, RZ, !P2 ;  /* 0x000000ff12127208 */ /* 0x000fe20005000000 */
[----:B-1----:R-:W-:Y:S01]  /*2f70*/  DSETP.NEU.AND P2, PT, R24, RZ, PT ;  /* 0x000000ff1800722a */ /* 0x002fe20003f4d000 */
[----:B------:R-:W-:Y:S01]  /*2f80*/  FSEL R19, R2, R5, P3 ;  /* 0x0000000502137208 */ /* 0x000fe20001800000 */
[----:B------:R-:W-:Y:S01]  /*2f90*/  IMAD.MOV.U32 R5, RZ, RZ, R6 ;  /* 0x000000ffff057224 */ /* 0x000fe200078e0006 */
[----:B------:R-:W-:-:S02]  /*2fa0*/  FSEL R18, R18, RZ, P4 ;  /* 0x000000ff12127208 */ /* 0x000fc40002000000 */
[----:B------:R-:W-:Y:S02]  /*2fb0*/  FSEL R19, R19, R4, P4 ;  /* 0x0000000413137208 */ /* 0x000fe40002000000 */
[----:B------:R-:W-:Y:S01]  /*2fc0*/  FSEL R18, R18, RZ, P2 ;  /* 0x000000ff12127208 */ /* 0x000fe20001000000 */
[----:B--2---:R-:W-:Y:S01]  /*2fd0*/  DSETP.NEU.AND P3, PT, R22, 1, PT ;  /* 0x3ff000001600742a */ /* 0x004fe20003f6d000 */
[----:B------:R-:W-:-:S05]  /*2fe0*/  FSEL R19, R19, 1.875, P2 ;  /* 0x3ff0000013137808 */ /* 0x000fca0001000000 */
[----:B------:R-:W-:Y:S02]  /*2ff0*/  FSEL R18, R18, RZ, P3 ;  /* 0x000000ff12127208 */ /* 0x000fe40001800000 */
[----:B0-----:R-:W-:-:S07]  /*3000*/  FSEL R19, R19, 1.875, P3 ;  /* 0x3ff0000013137808 */ /* 0x001fce0001800000 */
.L_x_58:
[----:B------:R-:W-:Y:S01]  /*3010*/  SHF.R.U32.HI R22, RZ, 0x2, R11 ;  /* 0x00000002ff167819 */ /* 0x000fe2000001160b */
[----:B------:R-:W-:Y:S01]  /*3020*/  IMAD.SHL.U32 R24, R15, 0x10, RZ ;  /* 0x000000100f187824 */ /* 0x000fe200078e00ff */
[----:B------:R-:W-:Y:S01]  /*3030*/  SHF.R.U32.HI R23, RZ, 0x2, R12 ;  /* 0x00000002ff177819 */ /* 0x000fe2000001160c */
[----:B------:R-:W-:Y:S01]  /*3040*/  UIADD3 UR12, UP1, UPT, UR10, 0x1, URZ ;  /* 0x000000010a0c7890 */ /* 0x000fe2000ff3e0ff */
[----:B------:R-:W-:Y:S01]  /*3050*/  LOP3.LUT R22, R22, R11, RZ, 0x3c, !PT ;  /* 0x0000000b16167212 */ /* 0x000fe200078e3cff */
[----:B------:R-:W-:Y:S01]  /*3060*/  IMAD.MOV.U32 R25, RZ, RZ, 0x3ca00000 ;  /* 0x3ca00000ff197424 */ /* 0x000fe200078e00ff */
[----:B------:R-:W-:Y:S01]  /*3070*/  LOP3.LUT R23, R23, R12, RZ, 0x3c, !PT ;  /* 0x0000000c17177212 */ /* 0x000fe200078e3cff */
[----:B------:R-:W-:Y:S01]  /*3080*/  UIADD3.X UR13, UPT, UPT, URZ, UR11, URZ, UP1, !UPT ;  /* 0x0000000bff0d7290 */ /* 0x000fe20008ffe4ff */
[----:B------:R-:W-:Y:S01]  /*3090*/  BSSY.RECONVERGENT B2, `(.L_x_54) ;  /* 0x000002d000027945 */ /* 0x000fe20003800200 */
[----:B------:R-:W-:Y:S02]  /*30a0*/  IMAD.SHL.U32 R11, R22, 0x2, RZ ;  /* 0x00000002160b7824 */ /* 0x000fe400078e00ff */
[----:B------:R-:W-:-:S02]  /*30b0*/  IMAD.MOV.U32 R30, RZ, RZ, RZ ;  /* 0x000000ffff1e7224 */ /* 0x000fc400078e00ff */
[----:B------:R-:W-:Y:S01]  /*30c0*/  IMAD.MOV.U32 R32, RZ, RZ, RZ ;  /* 0x000000ffff207224 */ /* 0x000fe200078e00ff */
[----:B------:R-:W-:Y:S01]  /*30d0*/  LOP3.LUT R11, R15, R24, R11, 0x96, !PT ;  /* 0x000000180f0b7212 */ /* 0x000fe200078e960b */
[----:B------:R-:W-:Y:S02]  /*30e0*/  IMAD.MOV.U32 R24, RZ, RZ, 0x0 ;  /* 0x00000000ff187424 */ /* 0x000fe400078e00ff */
[----:B------:R-:W-:Y:S01]  /*30f0*/  IMAD.U32 R33, RZ, RZ, UR12 ;  /* 0x0000000cff217e24 */ /* 0x000fe2000f8e00ff */
[----:B------:R-:W-:Y:S01]  /*3100*/  LOP3.LUT R35, R11, R22, RZ, 0x3c, !PT ;  /* 0x000000160b237212 */ /* 0x000fe200078e3cff */
[----:B------:R-:W-:Y:S02]  /*3110*/  IMAD.SHL.U32 R11, R23, 0x2, RZ ;  /* 0x00000002170b7824 */ /* 0x000fe400078e00ff */
[----:B------:R-:W-:Y:S01]  /*3120*/  IMAD.U32 R31, RZ, RZ, UR13 ;  /* 0x0000000dff1f7e24 */ /* 0x000fe2000f8e00ff */
[----:B------:R-:W-:Y:S01]  /*3130*/  IADD3 R27, PT, PT, R10, 0x587c5, R35 ;  /* 0x000587c50a1b7810 */ /* 0x000fe20007ffe023 */
[----:B------:R-:W-:-:S02]  /*3140*/  IMAD.SHL.U32 R12, R35, 0x10, RZ ;  /* 0x00000010230c7824 */ /* 0x000fc400078e00ff */
        /* <DEDUP_REMOVED lines=12> */
[----:B0-----:R-:W0:Y:S02]  /*3210*/  I2F.F64.U64 R22, R26 ;  /* 0x0000001a00167312 */ /* 0x001e240000301800 */
[----:B0-----:R-:W-:-:S11]  /*3220*/  DFMA R22, R22, R24, 5.5511151231257827021e-17 ;  /* 0x3c9000001616742b */ /* 0x001fd60000000018 */
.L_x_55:
        /* <DEDUP_REMOVED lines=20> */
.L_x_54:
[C---:B------:R-:W-:Y:S01]  /*3370*/  LEA R24, P2, R30.reuse, R24, 0x3 ;  /* 0x000000181e187211 */ /* 0x040fe200078418ff */
[----:B------:R-:W0:Y:S03]  /*3380*/  LDCU.64 UR12, c[0x0][0x3d8] ;  /* 0x00007b00ff0c77ac */ /* 0x000e260008000a00 */
[----:B------:R-:W-:-:S06]  /*3390*/  LEA.HI.X R25, R30, R25, R32, 0x3, P2 ;  /* 0x000000191e197211 */ /* 0x000fcc00010f1c20 */
[----:B------:R-:W2:Y:S02]  /*33a0*/  LDG.E.64 R24, desc[UR18][R24.64] ;  /* 0x0000001218187981 */ /* 0x000ea4000c1e1b00 */
[----:B--2---:R-:W-:Y:S01]  /*33b0*/  DSETP.GTU.AND P2, PT, R22, R24, PT ;  /* 0x000000181600722a */ /* 0x004fe20003f4c000 */
[----:B------:R-:W-:Y:S02]  /*33c0*/  IMAD.MOV.U32 R24, RZ, RZ, R5 ;  /* 0x000000ffff187224 */ /* 0x000fe400078e0005 */
[----:B------:R-:W-:-:S03]  /*33d0*/  IMAD.MOV.U32 R25, RZ, RZ, R0 ;  /* 0x000000ffff197224 */ /* 0x000fc600078e0000 */
[----:B------:R-:W-:Y:S02]  /*33e0*/  SEL R30, R30, R33, !P2 ;  /* 0x000000211e1e7207 */ /* 0x000fe40005000000 */
[----:B------:R-:W-:Y:S02]  /*33f0*/  SEL R31, R32, R31, !P2 ;  /* 0x0000001f201f7207 */ /* 0x000fe40005000000 */
[----:B------:R-:W-:-:S04]  /*3400*/  ISETP.GT.U32.AND P2, PT, R30, UR9, PT ;  /* 0x000000091e007c0c */ /* 0x000fc8000bf44070 */
[----:B------:R-:W-:-:S13]  /*3410*/  ISETP.GT.U32.AND.EX P2, PT, R31, UR8, PT, P2 ;  /* 0x000000081f007c0c */ /* 0x000fda000bf44120 */
[----:B------:R-:W1:Y:S02]  /*3420*/  @!P2 LDC.64 R22, c[0x0][0x398] ;  /* 0x0000e600ff16ab82 */ /* 0x000e640000000a00 */
[----:B-1----:R-:W-:-:S04]  /*3430*/  @!P2 IADD3 R5, P3, P6, R30, -R22, R5 ;  /* 0x800000161e05a210 */ /* 0x002fc80007e7e005 */
[----:B------:R-:W-:Y:S02]  /*3440*/  @!P2 IADD3.X R0, PT, PT, R31, ~R23, R0, P3, P6 ;  /* 0x800000171f00a210 */ /* 0x000fe40001fec400 */
[----:B------:R-:W-:-:S04]  /*3450*/  IADD3 R27, P3, PT, R29, -0x1, RZ ;  /* 0xffffffff1d1b7810 */ /* 0x000fc80007f7e0ff */
[----:B------:R-:W-:Y:S01]  /*3460*/  IADD3.X R26, PT, PT, R28, -0x1, RZ, P3, !PT ;  /* 0xffffffff1c1a7810 */ /* 0x000fe20001ffe4ff */
[----:B------:R-:W-:-:S04]  /*3470*/  IMAD.WIDE.U32 R24, R27, UR20, R24 ;  /* 0x000000141b187c25 */ /* 0x000fc8000f8e0018 */
[----:B------:R-:W-:-:S04]  /*3480*/  IMAD R22, R26, UR20, RZ ;  /* 0x000000141a167c24 */ /* 0x000fc8000f8e02ff */
[----:B------:R-:W-:Y:S01]  /*3490*/  IMAD R23, R27, UR21, R22 ;  /* 0x000000151b177c24 */ /* 0x000fe2000f8e0216 */
[----:B0-----:R-:W-:-:S03]  /*34a0*/  LEA R22, P3, R24, UR12, 0x3 ;  /* 0x0000000c18167c11 */ /* 0x001fc6000f8618ff */
[----:B------:R-:W-:-:S05]  /*34b0*/  IMAD.IADD R23, R25, 0x1, R23 ;  /* 0x0000000119177824 */ /* 0x000fca00078e0217 */
[----:B------:R-:W-:-:S06]  /*34c0*/  LEA.HI.X R23, R24, UR13, R23, 0x3, P3 ;  /* 0x0000000d18177c11 */ /* 0x000fcc00098f1c17 */
[----:B------:R-:W2:Y:S01]  /*34d0*/  LDG.E.64 R22, desc[UR18][R22.64+-0x8] ;  /* 0xfffff81216167981 */ /* 0x000ea2000c1e1b00 */
[----:B------:R-:W-:Y:S01]  /*34e0*/  BSSY.RELIABLE B2, `(.L_x_56) ;  /* 0x000000f000027945 */ /* 0x000fe20003800100 */
[----:B------:R-:W-:Y:S02]  /*34f0*/  @!P2 IMAD.MOV.U32 R29, RZ, RZ, R27 ;  /* 0x000000ffff1da224 */ /* 0x000fe400078e001b */
[----:B------:R-:W-:Y:S01]  /*3500*/  @!P2 IMAD.MOV.U32 R28, RZ, RZ, R26 ;  /* 0x000000ffff1ca224 */ /* 0x000fe200078e001a */
[----:B--2--5:R-:W-:-:S07]  /*3510*/  DFMA R20, R22, R18, R20 ;  /* 0x000000121614722b */ /* 0x024fce0000000014 */
[----:B------:R0:W-:Y:S01]  /*3520*/  STG.E.64 desc[UR18][R42.64], R20 ;  /* 0x000000142a007986 */ /* 0x0001e2000c101b12 */
[----:B------:R-:W-:Y:S05]  /*3530*/  @!P2 BRA `(.L_x_57) ;  /* 0x000000000024a947 */ /* 0x000fea0003800000 */
        /* <DEDUP_REMOVED lines=9> */
.L_x_57:
[----:B------:R-:W-:Y:S05]  /*35d0*/  BSYNC.RELIABLE B2 ;  /* 0x0000000000027941 */ /* 0x000fea0003800100 */
.L_x_56:
        /* <DEDUP_REMOVED lines=8> */
.L_x_52:
[----:B------:R-:W-:Y:S05]  /*3660*/  BSYNC.RECONVERGENT B0 ;  /* 0x0000000000007941 */ /* 0x000fea0003800200 */
.L_x_51:
[----:B------:R-:W1:Y:S01]  /*3670*/  LDC.64 R18, c[0x0][0x398] ;  /* 0x0000e600ff127b82 */ /* 0x000e620000000a00 */
[C---:B------:R-:W-:Y:S01]  /*3680*/  ISETP.GT.U32.AND P6, PT, R5.reuse, -0x1, PT ;  /* 0xffffffff0500780c */ /* 0x040fe20003fc4070 */
[----:B------:R-:W-:Y:S01]  /*3690*/  BSSY.RECONVERGENT B0, `(.L_x_59) ;  /* 0x0000028000007945 */ /* 0x000fe20003800200 */
[----:B-1----:R-:W-:-:S04]  /*36a0*/  ISETP.GT.U32.AND P3, PT, R5, R18, PT ;  /* 0x000000120500720c */ /* 0x002fc80003f64070 */
        /* <DEDUP_REMOVED lines=21> */
.L_x_61:
        /* <DEDUP_REMOVED lines=10> */
.L_x_60:
[----:B------:R-:W0:Y:S01]  /*38a0*/  LDCU.64 UR12, c[0x0][0x3d0] ;  /* 0x00007a00ff0c77ac */ /* 0x000e220008000a00 */
[----:B------:R-:W2:Y:S01]  /*38b0*/  LDG.E.64 R22, desc[UR18][R42.64] ;  /* 0x000000122a167981 */ /* 0x000ea2000c1e1b00 */
[----:B0-----:R-:W-:-:S04]  /*38c0*/  LEA R20, P2, R5, UR12, 0x3 ;  /* 0x0000000c05147c11 */ /* 0x001fc8000f8418ff */
[----:B------:R-:W-:-:S05]  /*38d0*/  LEA.HI.X R21, R5, UR13, R0, 0x3, P2 ;  /* 0x0000000d05157c11 */ /* 0x000fca00090f1c00 */
[----:B------:R-:W2:Y:S02]  /*38e0*/  LDG.E.64 R18, desc[UR18][R20.64] ;  /* 0x0000001214127981 */ /* 0x000ea4000c1e1b00 */
[----:B--2---:R-:W-:-:S07]  /*38f0*/  DADD R18, R18, R22 ;  /* 0x0000000012127229 */ /* 0x004fce0000000016 */
[----:B------:R0:W-:Y:S04]  /*3900*/  STG.E.64 desc[UR18][R42.64], R18 ;  /* 0x000000122a007986 */ /* 0x0001e8000c101b12 */
.L_x_62:
[----:B------:R-:W-:Y:S05]  /*3910*/  BSYNC.RECONVERGENT B0 ;  /* 0x0000000000007941 */ /* 0x000fea0003800200 */
.L_x_59:
[----:B------:R-:W3:Y:S01]  /*3920*/  LDCU.64 UR12, c[0x0][0x3a8] ;  /* 0x00007500ff0c77ac */ /* 0x000ee20008000a00 */
[----:B------:R-:W-:-:S05]  /*3930*/  IADD3 R38, P2, PT, R38, 0x1, RZ ;  /* 0x0000000126267810 */ /* 0x000fca0007f5e0ff */
[----:B------:R-:W-:Y:S01]  /*3940*/  IMAD.X R39, RZ, RZ, R39, P2 ;  /* 0x000000ffff277224 */ /* 0x000fe200010e0627 */
[----:B---3--:R-:W-:-:S04]  /*3950*/  ISETP.NE.U32.AND P2, PT, R38, UR12, PT ;  /* 0x0000000c26007c0c */ /* 0x008fc8000bf45070 */
[----:B------:R-:W-:-:S13]  /*3960*/  ISETP.NE.AND.EX P2, PT, R39, UR13, PT, P2 ;  /* 0x0000000d27007c0c */ /* 0x000fda000bf45320 */
[----:B------:R-:W-:Y:S05]  /*3970*/  @P2 BRA `(.L_x_63) ;  /* 0xfffffff400042947 */ /* 0x000fea000383ffff */
[----:B012---:R-:W2:Y:S01]  /*3980*/  LDG.E.64 R18, desc[UR18][R42.64] ;  /* 0x000000122a127981 */ /* 0x007ea2000c1e1b00 */
        /* <DEDUP_REMOVED lines=20> */
[----:B-----5:R-:W-:Y:S05]  /*3ad0*/  CALL.REL.NOINC `($__internal_0_$__cuda_sm20_div_rn_f64_full) ;  /* 0x0000004000847944 */ /* 0x020fea0003c00000 */
[----:B------:R-:W-:-:S07]  /*3ae0*/  IMAD.MOV.U32 R7, RZ, RZ, R25 ;  /* 0x000000ffff077224 */ /* 0x000fce00078e0019 */
.L_x_65:
[----:B------:R-:W-:Y:S05]  /*3af0*/  BSYNC.RECONVERGENT B2 ;  /* 0x0000000000027941 */ /* 0x000fea0003800200 */
.L_x_64:
        /* <DEDUP_REMOVED lines=9> */
.L_x_47:
[----:B------:R-:W-:Y:S05]  /*3b90*/  WARPSYNC.ALL ;  /* 0x0000000000007948 */ /* 0x000fea0003800000 */
[----:B------:R-:W-:Y:S05]  /*3ba0*/  EXIT ;  /* 0x000000000000794d */ /* 0x000fea0003800000 */
.L_x_46:
[----:B------:R-:W-:Y:S01]  /*3bb0*/  UISETP.NE.AND UP0, UPT, UR12, 0x7ff00000, UPT ;  /* 0x7ff000000c00788c */ /* 0x000fe2000bf05270 */
[----:B------:R-:W-:Y:S01]  /*3bc0*/  ISETP.NE.AND P0, PT, R21, 0x3fe00000, PT ;  /* 0x3fe000001500780c */ /* 0x000fe20003f05270 */
[----:B------:R-:W-:Y:S01]  /*3bd0*/  DSETP.NEU.AND P1, PT, |R18|, +INF , PT ;  /* 0x7ff000001200742a */ /* 0x000fe20003f2d200 */
[----:B------:R-:W-:Y:S02]  /*3be0*/  BSSY.RECONVERGENT B1, `(.L_x_67) ;  /* 0x000010c000017945 */ /* 0x000fe40003800200 */
[-C--:B------:R-:W-:Y:S02]  /*3bf0*/  SEL R25, R25, R4.reuse, P0 ;  /* 0x0000000419197207 */ /* 0x080fe40000000000 */
[----:B------:R-:W-:Y:S01]  /*3c00*/  PLOP3.LUT P2, PT, PT, PT, UP0, 0x80, 0x8 ;  /* 0x000000000008781c */ /* 0x000fe20003f4f008 */
[----:B------:R-:W-:Y:S01]  /*3c10*/  DSETP.NEU.AND P0, PT, |R8|, +INF , PT ;  /* 0x7ff000000800742a */ /* 0x000fe20003f0d200 */
[----:B------:R-:W-:Y:S02]  /*3c20*/  SEL R19, R25, R4, P5 ;  /* 0x0000000419137207 */ /* 0x000fe40002800000 */
[----:B------:R-:W-:-:S02]  /*3c30*/  FSEL R2, R7, R2, P2 ;  /* 0x0000000207027208 */ /* 0x000fc40001000000 */
[----:B------:R-:W-:Y:S02]  /*3c40*/  SEL R19, R19, R4, !P4 ;  /* 0x0000000413137207 */ /* 0x000fe40006000000 */
[----:B------:R-:W-:-:S04]  /*3c50*/  FSEL R2, R2, R7, !P1 ;  /* 0x0000000702027208 */ /* 0x000fc80004800000 */
[----:B------:R-:W-:Y:S01]  /*3c60*/  FSEL R19, R2, R19, P0 ;  /* 0x0000001302137208 */ /* 0x000fe20000000000 */
[----:B------:R-:W-:-:S03]  /*3c70*/  DSETP.NEU.AND P0, PT, R8, 1, PT ;  /* 0x3ff000000800742a */ /* 0x000fc60003f0d000 */
[----:B------:R-:W-:-:S04]  /*3c80*/  @!P2 FSEL R2, R2, R19, !P1 ;  /* 0x000000130202a208 */ /* 0x000fc80004800000 */
[----:B------:R-:W-:-:S04]  /*3c90*/  FSEL R7, R2, 1.875, P6 ;  /* 0x3ff0000002077808 */ /* 0x000fc80003000000 */
[----:B------:R-:W-:-:S07]  /*3ca0*/  FSEL R7, R7, 1.875, P0 ;  /* 0x3ff0000007077808 */ /* 0x000fce0000000000 */
.L_x_85:
[----:B------:R-:W-:Y:S01]  /*3cb0*/  LOP3.LUT R2, R5, UR21, RZ, 0xfc, !PT ;  /* 0x0000001505027c12 */ /* 0x000fe2000f8efcff */
[----:B------:R-:W-:Y:S03]  /*3cc0*/  BSSY.RECONVERGENT B0, `(.L_x_68) ;  /* 0x0000028000007945 */ /* 0x000fe60003800200 */
[----:B------:R-:W-:-:S13]  /*3cd0*/  ISETP.NE.U32.AND P0, PT, R2, RZ, PT ;  /* 0x000000ff0200720c */ /* 0x000fda0003f05070 */
[----:B0-----:R-:W-:Y:S05]  /*3ce0*/  @P0 BRA `(.L_x_69) ;  /* 0x00000000005c0947 */ /* 0x001fea0003800000 */
[----:B------:R-:W0:Y:S01]  /*3cf0*/  I2F.U32.RP R4, UR20 ;  /* 0x0000001400047d06 */ /* 0x000e220008209000 */
[----:B------:R-:W-:Y:S01]  /*3d00*/  ISETP.NE.U32.AND P2, PT, RZ, UR20, PT ;  /* 0x00000014ff007c0c */ /* 0x000fe2000bf45070 */
[----:B------:R-:W-:-:S06]  /*3d10*/  IMAD.MOV.U32 R6, RZ, RZ, RZ ;  /* 0x000000ffff067224 */ /* 0x000fcc00078e00ff */
        /* <DEDUP_REMOVED lines=14> */
[----:B------:R-:W-:-:S13]  /*3e00*/  ISETP.GE.U32.AND P1, PT, R2, UR20, PT ;  /* 0x0000001402007c0c */ /* 0x000fda000bf26070 */
[----:B------:R-:W-:Y:S01]  /*3e10*/  @P1 VIADD R18, R18, 0x1 ;  /* 0x0000000112121836 */ /* 0x000fe20000000000 */
[----:B------:R-:W-:-:S05]  /*3e20*/  @!P2 LOP3.LUT R18, RZ, UR20, RZ, 0x33, !PT ;  /* 0x00000014ff12ac12 */ /* 0x000fca000f8e33ff */
[----:B------:R-:W-:-:S04]  /*3e30*/  IMAD.MOV R9, RZ, RZ, -R18 ;  /* 0x000000ffff097224 */ /* 0x000fc800078e0a12 */
[----:B------:R-:W-:Y:S01]  /*3e40*/  IMAD R2, R9, UR20, R0 ;  /* 0x0000001409027c24 */ /* 0x000fe2000f8e0200 */
[----:B------:R-:W-:Y:S06]  /*3e50*/  BRA `(.L_x_70) ;  /* 0x0000000000387947 */ /* 0x000fec0003800000 */
.L_x_69:
        /* <DEDUP_REMOVED lines=9> */
[----:B------:R-:W-:Y:S02]  /*3ef0*/  IMAD R21, R21, UR21, R2 ;  /* 0x0000001515157c24 */ /* 0x000fe4000f8e0202 */
[----:B------:R-:W-:Y:S02]  /*3f00*/  IMAD.MOV.U32 R2, RZ, RZ, R18 ;  /* 0x000000ffff027224 */ /* 0x000fe400078e0012 */
[----:B------:R-:W-:Y:S02]  /*3f10*/  IMAD.IADD R6, R21, 0x1, R19 ;  /* 0x0000000115067824 */ /* 0x000fe400078e0213 */
[----:B------:R-:W-:Y:S02]  /*3f20*/  IMAD.MOV.U32 R18, RZ, RZ, R8 ;  /* 0x000000ffff127224 */ /* 0x000fe400078e0008 */
[----:B------:R-:W-:-:S07]  /*3f30*/  IMAD.MOV.U32 R19, RZ, RZ, R9 ;  /* 0x000000ffff137224 */ /* 0x000fce00078e0009 */
.L_x_70:
[----:B------:R-:W-:Y:S05]  /*3f40*/  BSYNC.RECONVERGENT B0 ;  /* 0x0000000000007941 */ /* 0x000fea0003800200 */
.L_x_68:
[----:B------:R-:W0:Y:S01]  /*3f50*/  LDCU.64 UR6, c[0x0][0x398] ;  /* 0x00007300ff0677ac */ /* 0x000e220008000a00 */
[C---:B------:R-:W-:Y:S02]  /*3f60*/  ISETP.GE.U32.AND P2, PT, R2.reuse, -0x1, PT ;  /* 0xffffffff0200780c */ /* 0x040fe40003f46070 */
[----:B------:R-:W-:Y:S01]  /*3f70*/  IADD3 R8, P0, PT, R2, 0x1, RZ ;  /* 0x0000000102087810 */ /* 0x000fe20007f1e0ff */
[----:B------:R-:W1:Y:S01]  /*3f80*/  LDCU.64 UR12, c[0x0][0x388] ;  /* 0x00007100ff0c77ac */ /* 0x000e620008000a00 */
[----:B------:R-:W-:Y:S02]  /*3f90*/  ISETP.GE.U32.AND.EX P2, PT, R6, 0x7fffffff, PT, P2 ;  /* 0x7fffffff0600780c */ /* 0x000fe40003f46120 */
[C---:B------:R-:W-:Y:S01]  /*3fa0*/  IADD3 R4, P3, PT, R18.reuse, 0x1, RZ ;  /* 0x0000000112047810 */ /* 0x040fe20007f7e0ff */
[----:B------:R-:W-:Y:S01]  /*3fb0*/  IMAD.X R6, RZ, RZ, R6, P0 ;  /* 0x000000ffff067224 */ /* 0x000fe200000e0606 */
[----:B------:R-:W-:-:S03]  /*3fc0*/  ISETP.GE.U32.AND P1, PT, R18, -0x1, PT ;  /* 0xffffffff1200780c */ /* 0x000fc60003f26070 */
[----:B------:R-:W-:Y:S01]  /*3fd0*/  IMAD.X R2, RZ, RZ, R19, P3 ;  /* 0x000000ffff027224 */ /* 0x000fe200018e0613 */
        /* <DEDUP_REMOVED lines=9> */
.L_x_82:
[----:B0-----:R-:W0:Y:S01]  /*4070*/  LDCU.64 UR6, c[0x0][0x3a8] ;  /* 0x00007500ff0677ac */ /* 0x001e220008000a00 */
[----:B------:R-:W-:Y:S01]  /*4080*/  IADD3 R0, P0, PT, R0, 0x1, RZ ;  /* 0x0000000100007810 */ /* 0x000fe20007f1e0ff */
[----:B------:R-:W-:Y:S01]  /*4090*/  BSSY.RECONVERGENT B0, `(.L_x_71) ;  /* 0x0000073000007945 */ /* 0x000fe20003800200 */
[----:B------:R-:W-:Y:S02]  /*40a0*/  IMAD.MOV.U32 R9, RZ, RZ, R4 ;  /* 0x000000ffff097224 */ /* 0x000fe400078e0004 */
[----:B-123--:R-:W-:Y:S02]  /*40b0*/  IMAD.MOV.U32 R18, RZ, RZ, R2 ;  /* 0x000000ffff127224 */ /* 0x00efe400078e0002 */
        /* <DEDUP_REMOVED lines=12> */
.L_x_77:
[----:B-----5:R-:W-:Y:S01]  /*4180*/  SHF.R.U32.HI R22, RZ, 0x2, R11 ;  /* 0x00000002ff167819 */ /* 0x020fe2000001160b */
[----:B------:R-:W-:Y:S01]  /*4190*/  IMAD.SHL.U32 R26, R15, 0x10, RZ ;  /* 0x000000100f1a7824 */ /* 0x000fe200078e00ff */
[----:B------:R-:W-:Y:S01]  /*41a0*/  SHF.R.U32.HI R21, RZ, 0x2, R12 ;  /* 0x00000002ff157819 */ /* 0x000fe2000001160c */
[----:B------:R-:W-:Y:S01]  /*41b0*/  IMAD.MOV.U32 R27, RZ, RZ, 0x3ca00000 ;  /* 0x3ca00000ff1b7424 */ /* 0x000fe200078e00ff */
[----:B------:R-:W-:Y:S01]  /*41c0*/  LOP3.LUT R22, R22, R11, RZ, 0x3c, !PT ;  /* 0x0000000b16167212 */ /* 0x000fe200078e3cff */
[----:B------:R-:W-:Y:S01]  /*41d0*/  BSSY.RECONVERGENT B2, `(.L_x_73) ;  /* 0x000002d000027945 */ /* 0x000fe20003800200 */
[----:B------:R-:W-:Y:S02]  /*41e0*/  LOP3.LUT R21, R21, R12, RZ, 0x3c, !PT ;  /* 0x0000000c15157212 */ /* 0x000fe400078e3cff */
[----:B------:R-:W-:Y:S01]  /*41f0*/  CS2R R32, SRZ ;  /* 0x0000000000207805 */ /* 0x000fe2000001ff00 */
[----:B------:R-:W-:Y:S02]  /*4200*/  IMAD.U32 R36, RZ, RZ, UR22 ;  /* 0x00000016ff247e24 */ /* 0x000fe4000f8e00ff */
[----:B------:R-:W-:-:S05]  /*4210*/  IMAD.SHL.U32 R11, R22, 0x2, RZ ;  /* 0x00000002160b7824 */ /* 0x000fca00078e00ff */
[----:B------:R-:W-:Y:S01]  /*4220*/  LOP3.LUT R11, R15, R26, R11, 0x96, !PT ;  /* 0x0000001a0f0b7212 */ /* 0x000fe200078e960b */
[----:B------:R-:W-:-:S03]  /*4230*/  IMAD.MOV.U32 R26, RZ, RZ, 0x0 ;  /* 0x00000000ff1a7424 */ /* 0x000fc600078e00ff */
        /* <DEDUP_REMOVED lines=10> */
[----:B------:R-:W-:Y:S02]  /*42e0*/  IMAD.U32 R21, RZ, RZ, UR23 ;  /* 0x00000017ff157e24 */ /* 0x000fe4000f8e00ff */
[----:B------:R-:W-:Y:S02]  /*42f0*/  IMAD.IADD R22, R37, 0x1, R10 ;  /* 0x0000000125167824 */ /* 0x000fe400078e020a */
[----:B------:R-:W-:-:S02]  /*4300*/  IMAD.MOV.U32 R14, RZ, RZ, R29 ;  /* 0x000000ffff0e7224 */ /* 0x000fc400078e001d */
[----:B------:R-:W-:-:S04]  /*4310*/  IMAD.WIDE.U32 R22, R22, 0x200000, RZ ;  /* 0x0020000016167825 */ /* 0x000fc800078e00ff */
[----:B------:R-:W-:Y:S01]  /*4320*/  IMAD.MOV.U32 R15, RZ, RZ, R37 ;  /* 0x000000ffff0f7224 */ /* 0x000fe200078e0025 */
[----:B------:R-:W-:Y:S01]  /*4330*/  LOP3.LUT R30, R22, R31, RZ, 0x3c, !PT ;  /* 0x0000001f161e7212 */ /* 0x000fe200078e3cff */
[----:B------:R-:W-:-:S04]  /*4340*/  IMAD.MOV.U32 R31, RZ, RZ, R23 ;  /* 0x000000ffff1f7224 */ /* 0x000fc800078e0017 */
[----:B------:R-:W1:Y:S02]  /*4350*/  I2F.F64.U64 R22, R30 ;  /* 0x0000001e00167312 */ /* 0x000e640000301800 */
[----:B-1----:R-:W-:-:S11]  /*4360*/  DFMA R22, R22, R26, 5.5511151231257827021e-17 ;  /* 0x3c9000001616742b */ /* 0x002fd6000000001a */
.L_x_74:
        /* <DEDUP_REMOVED lines=20> */
.L_x_73:
        /* <DEDUP_REMOVED lines=16> */
[----:B--2---:R-:W-:Y:S01]  /*45b0*/  DSETP.GTU.AND P0, PT, R22, R26, PT ;  /* 0x0000001a1600722a */ /* 0x004fe20003f0c000 */
[----:B------:R-:W-:Y:S02]  /*45c0*/  IMAD.MOV.U32 R26, RZ, RZ, RZ ;  /* 0x000000ffff1a7224 */ /* 0x000fe400078e00ff */
[----:B------:R-:W-:-:S03]  /*45d0*/  IMAD.MOV.U32 R27, RZ, RZ, R7 ;  /* 0x000000ffff1b7224 */ /* 0x000fc600078e0007 */
        /* <DEDUP_REMOVED lines=21> */
.L_x_76:
[----:B------:R-:W-:Y:S05]  /*4730*/  BSYNC.RELIABLE B2 ;  /* 0x0000000000027941 */ /* 0x000fea0003800100 */
.L_x_75:
        /* <DEDUP_REMOVED lines=8> */
.L_x_72:
[----:B------:R-:W-:Y:S05]  /*47c0*/  BSYNC.RECONVERGENT B0 ;  /* 0x0000000000007941 */ /* 0x000fea0003800200 */
.L_x_71:
        /* <DEDUP_REMOVED lines=25> */
.L_x_80:
        /* <DEDUP_REMOVED lines=10> */
.L_x_79:
[----:B------:R-:W1:Y:S02]  /*4a00*/  LDCU.64 UR6, c[0x0][0x3d0] ;  /* 0x00007a00ff0677ac */ /* 0x000e640008000a00 */
[----:B-1----:R-:W-:-:S04]  /*4a10*/  LEA R22, P0, R19, UR6, 0x3 ;  /* 0x0000000613167c11 */ /* 0x002fc8000f8018ff */
[----:B------:R-:W-:Y:S02]  /*4a20*/  LEA.HI.X R23, R19, UR7, R20, 0x3, P0 ;  /* 0x0000000713177c11 */ /* 0x000fe400080f1c14 */
[----:B------:R-:W2:Y:S04]  /*4a30*/  LDG.E.64 R20, desc[UR18][R34.64] ;  /* 0x0000001222147981 */ /* 0x000ea8000c1e1b00 */
[----:B------:R-:W2:Y:S02]  /*4a40*/  LDG.E.64 R18, desc[UR18][R22.64] ;  /* 0x0000001216127981 */ /* 0x000ea4000c1e1b00 */
[----:B--2---:R-:W-:-:S07]  /*4a50*/  DADD R18, R18, R20 ;  /* 0x0000000012127229 */ /* 0x004fce0000000014 */
[----:B------:R3:W-:Y:S04]  /*4a60*/  STG.E.64 desc[UR18][R34.64], R18 ;  /* 0x0000001222007986 */ /* 0x0007e8000c101b12 */
.L_x_81:
[----:B------:R-:W-:Y:S05]  /*4a70*/  BSYNC.RECONVERGENT B0 ;  /* 0x0000000000007941 */ /* 0x000fea0003800200 */
.L_x_78:
        /* <DEDUP_REMOVED lines=22> */
[----:B0----5:R-:W-:Y:S05]  /*4be0*/  CALL.REL.NOINC `($__internal_0_$__cuda_sm20_div_rn_f64_full) ;  /* 0x0000003000407944 */ /* 0x021fea0003c00000 */
[----:B------:R-:W-:Y:S02]  /*4bf0*/  IMAD.MOV.U32 R8, RZ, RZ, R6 ;  /* 0x000000ffff087224 */ /* 0x000fe400078e0006 */
[----:B------:R-:W-:-:S07]  /*4c00*/  IMAD.MOV.U32 R9, RZ, RZ, R25 ;  /* 0x000000ffff097224 */ /* 0x000fce00078e0019 */
.L_x_84:
[----:B------:R-:W-:Y:S05]  /*4c10*/  BSYNC.RECONVERGENT B2 ;  /* 0x0000000000027941 */ /* 0x000fea0003800200 */
.L_x_83:
        /* <DEDUP_REMOVED lines=8> */
[----:B------:R-:W-:Y:S05]  /*4ca0*/  BSYNC.RECONVERGENT B1 ;  /* 0x0000000000017941 */ /* 0x000fea0003800200 */
.L_x_67:
[----:B------:R-:W-:Y:S05]  /*4cb0*/  WARPSYNC.ALL ;  /* 0x0000000000007948 */ /* 0x000fea0003800000 */
[----:B------:R-:W-:Y:S05]  /*4cc0*/  EXIT ;  /* 0x000000000000794d */ /* 0x000fea0003800000 */
.L_x_5:
[----:B------:R-:W-:-:S14]  /*4cd0*/  DSETP.NAN.AND P6, PT, R8, R18, PT ;  /* 0x000000120800722a */ /* 0x000fdc0003fc8000 */
[----:B------:R-:W-:Y:S05]  /*4ce0*/  @P6 BRA `(.L_x_86) ;  /* 0x0000001000486947 */ /* 0x000fea0003800000 */
[----:B------:R-:W-:Y:S01]  /*4cf0*/  DSETP.NEU.AND P3, PT, R8, RZ, PT ;  /* 0x000000ff0800722a */ /* 0x000fe20003f6d000 */
[----:B------:R-:W-:Y:S01]  /*4d00*/  SEL R6, RZ, 0xffffffff, !P5 ;  /* 0xffffffffff067807 */ /* 0x000fe20006800000 */
[----:B------:R-:W-:-:S12]  /*4d10*/  BSSY.RECONVERGENT B1, `(.L_x_87) ;  /* 0x000010d000017945 */ /* 0x000fd80003800200 */
[----:B------:R-:W-:Y:S02]  /*4d20*/  @P3 SEL R6, RZ, 0xffffffff, P2 ;  /* 0xffffffffff063807 */ /* 0x000fe40001000000 */
[----:B------:R-:W-:Y:S02]  /*4d30*/  ISETP.NE.AND P3, PT, R21, 0x3fe00000, PT ;  /* 0x3fe000001500780c */ /* 0x000fe40003f65270 */
[----:B------:R-:W-:Y:S02]  /*4d40*/  LOP3.LUT R6, R6, 0x1, RZ, 0xc0, !PT ;  /* 0x0000000106067812 */ /* 0x000fe400078ec0ff */
[----:B------:R-:W-:Y:S02]  /*4d50*/  SEL R25, R25, R4, P3 ;  /* 0x0000000419197207 */ /* 0x000fe40001800000 */
[----:B------:R-:W-:-:S04]  /*4d60*/  ISETP.NE.U32.AND P2, PT, R6, 0x1, PT ;  /* 0x000000010600780c */ /* 0x000fc80003f45070 */
[----:B------:R-:W-:-:S09]  /*4d70*/  @!P4 SEL R4, R25, R4, !P2 ;  /* 0x000000041904c207 */ /* 0x000fd20005000000 */
.L_x_104:
[----:B------:R-:W-:Y:S01]  /*4d80*/  LOP3.LUT R6, R5, UR21, RZ, 0xfc, !PT ;  /* 0x0000001505067c12 */ /* 0x000fe2000f8efcff */
[----:B------:R-:W-:Y:S03]  /*4d90*/  BSSY.RECONVERGENT B0, `(.L_x_88) ;  /* 0x0000028000007945 */ /* 0x000fe60003800200 */
[----:B------:R-:W-:-:S13]  /*4da0*/  ISETP.NE.U32.AND P2, PT, R6, RZ, PT ;  /* 0x000000ff0600720c */ /* 0x000fda0003f45070 */
[----:B------:R-:W-:Y:S05]  /*4db0*/  @P2 BRA `(.L_x_89) ;  /* 0x00000000005c2947 */ /* 0x000fea0003800000 */
        /* <DEDUP_REMOVED lines=23> */
.L_x_89:
[----:B------:R-:W-:Y:S01]  /*4f30*/  IMAD.U32 R18, RZ, RZ, UR20 ;  /* 0x00000014ff127e24 */ /* 0x000fe2000f8e00ff */
[----:B------:R-:W-:Y:S01]  /*4f40*/  MOV R6, 0x4f70 ;  /* 0x00004f7000067802 */ /* 0x000fe20000000f00 */
[----:B------:R-:W-:-:S07]  /*4f50*/  IMAD.U32 R19, RZ, RZ, UR21 ;  /* 0x00000015ff137e24 */ /* 0x000fce000f8e00ff */
[----:B-----5:R-:W-:Y:S05]  /*4f60*/  CALL.REL.NOINC `($__internal_1_$__cuda_sm20_div_u64) ;  /* 0x0000003000d47944 */ /* 0x020fea0003c00000 */
[----:B------:R-:W-:Y:S01]  /*4f70*/  IADD3 R21, P2, PT, RZ, -R8, RZ ;  /* 0x80000008ff157210 */ /* 0x000fe20007f5e0ff */
[----:B------:R-:W-:Y:S02]  /*4f80*/  IMAD.MOV.U32 R18, RZ, RZ, R0 ;  /* 0x000000ffff127224 */ /* 0x000fe400078e0000 */
[----:B------:R-:W-:Y:S02]  /*4f90*/  IMAD.MOV.U32 R19, RZ, RZ, R5 ;  /* 0x000000ffff137224 */ /* 0x000fe400078e0005 */
[----:B------:R-:W-:Y:S02]  /*4fa0*/  IMAD.X R6, RZ, RZ, ~R9, P2 ;  /* 0x000000ffff067224 */ /* 0x000fe400010e0e09 */
[----:B------:R-:W-:-:S04]  /*4fb0*/  IMAD.WIDE.U32 R18, R21, UR20, R18 ;  /* 0x0000001415127c25 */ /* 0x000fc8000f8e0012 */
[----:B------:R-:W-:Y:S02]  /*4fc0*/  IMAD R6, R6, UR20, RZ ;  /* 0x0000001406067c24 */ /* 0x000fe4000f8e02ff */
[----:B------:R-:W-:Y:S02]  /*4fd0*/  IMAD.MOV.U32 R38, RZ, RZ, R8 ;  /* 0x000000ffff267224 */ /* 0x000fe400078e0008 */
[----:B------:R-:W-:Y:S02]  /*4fe0*/  IMAD R21, R21, UR21, R6 ;  /* 0x0000001515157c24 */ /* 0x000fe4000f8e0206 */
[----:B------:R-:W-:Y:S02]  /*4ff0*/  IMAD.MOV.U32 R39, RZ, RZ, R9 ;  /* 0x000000ffff277224 */ /* 0x000fe400078e0009 */
[----:B------:R-:W-:-:S07]  /*5000*/  IMAD.IADD R19, R21, 0x1, R19 ;  /* 0x0000000115137824 */ /* 0x000fce00078e0213 */
.L_x_90:
[----:B------:R-:W-:Y:S05]  /*5010*/  BSYNC.RECONVERGENT B0 ;  /* 0x0000000000007941 */ /* 0x000fea0003800200 */
.L_x_88:
[----:B------:R-:W0:Y:S01]  /*5020*/  LDCU.64 UR14, c[0x0][0x398] ;  /* 0x00007300ff0e77ac */ /* 0x000e220008000a00 */
[C---:B------:R-:W-:Y:S01]  /*5030*/  IADD3 R6, P2, PT, R18.reuse, 0x1, RZ ;  /* 0x0000000112067810 */ /* 0x040fe20007f5e0ff */
[----:B------:R-:W-:Y:S01]  /*5040*/  IMAD.MOV.U32 R40, RZ, RZ, RZ ;  /* 0x000000ffff287224 */ /* 0x000fe200078e00ff */
[----:B------:R-:W-:Y:S01]  /*5050*/  ISETP.GE.U32.AND P5, PT, R18, -0x1, PT ;  /* 0xffffffff1200780c */ /* 0x000fe20003fa6070 */
[----:B------:R-:W1:Y:S01]  /*5060*/  LDCU.64 UR22, c[0x0][0x388] ;  /* 0x00007100ff1677ac */ /* 0x000e620008000a00 */
[C---:B------:R-:W-:Y:S01]  /*5070*/  ISETP.GE.U32.AND P6, PT, R38.reuse, -0x1, PT ;  /* 0xffffffff2600780c */ /* 0x040fe20003fc6070 */
[----:B------:R-:W-:Y:S01]  /*5080*/  IMAD.X R8, RZ, RZ, R19, P2 ;  /* 0x000000ffff087224 */ /* 0x000fe200010e0613 */
[----:B------:R-:W-:Y:S02]  /*5090*/  ISETP.GE.U32.AND.EX P5, PT, R19, 0x7fffffff, PT, P5 ;  /* 0x7fffffff1300780c */ /* 0x000fe40003fa6150 */
        /* <DEDUP_REMOVED lines=8> */
[----:B------:R-:W-:Y:S01]  /*5120*/  LEA.HI.X R43, R0, UR23, R5, 0x3, P3 ;  /* 0x00000017002b7c11 */ /* 0x000fe200098f1c05 */
[----:B------:R-:W-:-:S10]  /*5130*/  IMAD.MOV.U32 R39, RZ, RZ, RZ ;  /* 0x000000ffff277224 */ /* 0x000fd400078e00ff */
.L_x_101:
[----:B------:R-:W-:Y:S01]  /*5140*/  BSSY.RECONVERGENT B0, `(.L_x_91) ;  /* 0x0000078000007945 */ /* 0x000fe20003800200 */
[----:B------:R-:W-:Y:S01]  /*5150*/  PLOP3.LUT P2, PT, P6, PT, PT, 0x8, 0x80 ;  /* 0x000000000080781c */ /* 0x000fe2000374e170 */
[----:B------:R-:W-:Y:S02]  /*5160*/  IMAD.MOV.U32 R5, RZ, RZ, R9 ;  /* 0x000000ffff057224 */ /* 0x000fe400078e0009 */
[----:B------:R-:W-:Y:S02]  /*5170*/  IMAD.MOV.U32 R0, RZ, RZ, R38 ;  /* 0x000000ffff007224 */ /* 0x000fe400078e0026 */
[----:B------:R-:W-:Y:S02]  /*5180*/  IMAD.MOV.U32 R33, RZ, RZ, R6 ;  /* 0x000000ffff217224 */ /* 0x000fe400078e0006 */
[----:B------:R-:W-:Y:S01]  /*5190*/  IMAD.MOV.U32 R32, RZ, RZ, R8 ;  /* 0x000000ffff207224 */ /* 0x000fe200078e0008 */
[----:B012---:R-:W-:Y:S06]  /*51a0*/  @!P5 BRA `(.L_x_92) ;  /* 0x0000000400c4d947 */ /* 0x007fec0003800000 */
[----:B------:R-:W0:Y:S01]  /*51b0*/  LDCU.64 UR14, c[0x0][0x3c0] ;  /* 0x00007800ff0e77ac */ /* 0x000e220008000a00 */
[----:B------:R-:W-:Y:S01]  /*51c0*/  BSSY.RECONVERGENT B2, `(.L_x_93) ;  /* 0x0000006000027945 */ /* 0x000fe20003800200 */
[----:B------:R-:W-:Y:S01]  /*51d0*/  MOV R0, 0x5220 ;  /* 0x0000522000007802 */ /* 0x000fe20000000f00 */
[----:B0-----:R-:W-:Y:S02]  /*51e0*/  DADD R20, -RZ, |UR14| ;  /* 0x4000000eff147e29 */ /* 0x001fe40008000100 */
[----:B------:R-:W-:-:S08]  /*51f0*/  DSETP.NEU.AND P4, PT, RZ, UR14, PT ;  /* 0x0000000eff007e2a */ /* 0x000fd0000bf8d000 */
[----:B------:R-:W-:-:S07]  /*5200*/  IMAD.MOV.U32 R5, RZ, RZ, R21 ;  /* 0x000000ffff057224 */ /* 0x000fce00078e0015 */
[----:B-----5:R-:W-:Y:S05]  /*5210*/  CALL.REL.NOINC `($_Z12solve_kernelP17curandStateXORWOWPdS1_yyyddddS1_S1_$__internal_accurate_pow) ;  /* 0x0000003400387944 */ /* 0x020fea0003c00000 */
[----:B------:R-:W-:Y:S05]  /*5220*/  BSYNC.RECONVERGENT B2 ;  /* 0x0000000000027941 */ /* 0x000fea0003800200 */
.L_x_93:
[----:B------:R0:W5:Y:S01]  /*5230*/  LDG.E.64 R20, desc[UR18][R42.64] ;  /* 0x000000122a147981 */ /* 0x000162000c1e1b00 */
[----:B------:R-:W1:Y:S01]  /*5240*/  LDC.64 R24, c[0x0][0x3c0] ;  /* 0x0000f000ff187b82 */ /* 0x000e620000000a00 */
[----:B------:R-:W-:Y:S01]  /*5250*/  IMAD.MOV.U32 R19, RZ, RZ, R5 ;  /* 0x000000ffff137224 */ /* 0x000fe200078e0005 */
[----:B------:R-:W-:Y:S01]  /*5260*/  UISETP.NE.AND UP0, UPT, UR12, 0x7ff00000, UPT ;  /* 0x7ff000000c00788c */ /* 0x000fe2000bf05270 */
[----:B------:R-:W-:Y:S02]  /*5270*/  IMAD.U32 R34, RZ, RZ, UR10 ;  /* 0x0000000aff227e24 */ /* 0x000fe4000f8e00ff */
[----:B------:R-:W-:Y:S02]  /*5280*/  IMAD.MOV.U32 R33, RZ, RZ, R6 ;  /* 0x000000ffff217224 */ /* 0x000fe400078e0006 */
[----:B------:R-:W-:Y:S01]  /*5290*/  DADD R26, -RZ, -R18 ;  /* 0x00000000ff1a7229 */ /* 0x000fe20000000912 */
[----:B------:R-:W2:Y:S01]  /*52a0*/  LDC.64 R22, c[0x0][0x3c8] ;  /* 0x0000f200ff167b82 */ /* 0x000ea20000000a00 */
[----:B------:R-:W-:Y:S01]  /*52b0*/  PLOP3.LUT P3, PT, PT, PT, UP0, 0x80, 0x8 ;  /* 0x000000000008781c */ /* 0x000fe20003f6f008 */
[----:B------:R-:W-:-:S07]  /*52c0*/  IMAD.MOV.U32 R32, RZ, RZ, R8 ;  /* 0x000000ffff207224 */ /* 0x000fce00078e0008 */
[----:B------:R-:W-:Y:S02]  /*52d0*/  FSEL R18, R26, R18, P1 ;  /* 0x000000121a127208 */ /* 0x000fe40000800000 */
[----:B------:R-:W-:Y:S02]  /*52e0*/  FSEL R5, R27, R5, P1 ;  /* 0x000000051b057208 */ /* 0x000fe40000800000 */
[----:B------:R-:W-:Y:S02]  /*52f0*/  FSEL R18, R18, RZ, !P0 ;  /* 0x000000ff12127208 */ /* 0x000fe40004000000 */
[----:B------:R-:W-:Y:S01]  /*5300*/  FSEL R26, R5, -QNAN , !P0 ;  /* 0xfff80000051a7808 */ /* 0x000fe20004000000 */
[----:B-1----:R-:W-:Y:S01]  /*5310*/  DSETP.NEU.AND P2, PT, |R24|, +INF , PT ;  /* 0x7ff000001800742a */ /* 0x002fe20003f4d200 */
[----:B------:R-:W-:Y:S02]  /*5320*/  FSEL R0, R18, RZ, P4 ;  /* 0x000000ff12007208 */ /* 0x000fe40002000000 */
[----:B------:R-:W-:Y:S01]  /*5330*/  FSEL R27, R7, R26, !P4 ;  /* 0x0000001a071b7208 */ /* 0x000fe20006000000 */
[----:B------:R-:W1:Y:S02]  /*5340*/  LDC.64 R18, c[0x0][0x390] ;  /* 0x0000e400ff127b82 */ /* 0x000e640000000a00 */
[----:B------:R-:W-:Y:S01]  /*5350*/  FSEL R5, R0, RZ, P2 ;  /* 0x000000ff00057208 */ /* 0x000fe20001000000 */
[----:B--2---:R-:W-:-:S06]  /*5360*/  DSETP.NEU.AND P4, PT, |R22|, +INF , PT ;  /* 0x7ff000001600742a */ /* 0x004fcc0003f8d200 */
[----:B------:R-:W-:Y:S02]  /*5370*/  @!P3 FSEL R0, R5, RZ, P4 ;  /* 0x000000ff0500b208 */ /* 0x000fe40002000000 */
[----:B------:R-:W-:Y:S02]  /*5380*/  PLOP3.LUT P3, PT, PT, PT, UP0, 0x80, 0x8 ;  /* 0x000000000008781c */ /* 0x000fe40003f6f008 */
[----:B------:R-:W-:Y:S01]  /*5390*/  FSEL R5, R27, R4, P2 ;  /* 0x000000041b057208 */ /* 0x000fe20001000000 */
[----:B------:R-:W-:-:S10]  /*53a0*/  DSETP.NEU.AND P2, PT, R24, 1, PT ;  /* 0x3ff000001800742a */ /* 0x000fd40003f4d000 */
[----:B------:R-:W-:Y:S01]  /*53b0*/  @!P3 FSEL R27, R2, R5, !P4 ;  /* 0x00000005021bb208 */ /* 0x000fe20006000000 */
[----:B------:R-:W-:Y:S01]  /*53c0*/  DSETP.NEU.AND P4, PT, R22, RZ, PT ;  /* 0x000000ff1600722a */ /* 0x000fe20003f8d000 */
[----:B------:R-:W-:Y:S01]  /*53d0*/  IADD3 R34, P3, PT, R34, 0x1, RZ ;  /* 0x0000000122227810 */ /* 0x000fe20007f7e0ff */
[----:B------:R-:W-:-:S04]  /*53e0*/  IMAD.MOV.U32 R5, RZ, RZ, R9 ;  /* 0x000000ffff057224 */ /* 0x000fc800078e0009 */
[----:B------:R-:W-:Y:S01]  /*53f0*/  FSEL R22, R0, RZ, P4 ;  /* 0x000000ff00167208 */ /* 0x000fe20002000000 */
[----:B------:R-:W-:Y:S01]  /*5400*/  IMAD.MOV.U32 R0, RZ, RZ, R38 ;  /* 0x000000ffff007224 */ /* 0x000fe200078e0026 */
[----:B------:R-:W-:Y:S01]  /*5410*/  FSEL R23, R27, 1.875, P4 ;  /* 0x3ff000001b177808 */ /* 0x000fe20002000000 */
[----:B------:R-:W-:Y:S01]  /*5420*/  IMAD.X R36, RZ, RZ, UR11, P3 ;  /* 0x0000000bff247e24 */ /* 0x000fe200098e06ff */
[----:B------:R-:W-:Y:S02]  /*5430*/  FSEL R22, R22, RZ, P2 ;  /* 0x000000ff16167208 */ /* 0x000fe40001000000 */
[----:B0-----:R-:W-:-:S07]  /*5440*/  FSEL R23, R23, 1.875, P2 ;  /* 0x3ff0000017177808 */ /* 0x001fce0001000000 */
.L_x_96:
[----:B------:R-:W-:Y:S01]  /*5450*/  SHF.R.U32.HI R24, RZ, 0x2, R11 ;  /* 0x00000002ff187819 */ /* 0x000fe2000001160b */
[----:B------:R-:W-:Y:S01]  /*5460*/  IMAD.SHL.U32 R35, R15, 0x10, RZ ;  /* 0x000000100f237824 */ /* 0x000fe200078e00ff */
[----:B------:R-:W0:Y:S02]  /*5470*/  LDCU.64 UR14, c[0x0][0x3d8] ;  /* 0x00007b00ff0e77ac */ /* 0x000e240008000a00 */
[----:B------:R-:W-:Y:S02]  /*5480*/  LOP3.LUT R24, R24, R11, RZ, 0x3c, !PT ;  /* 0x0000000b18187212 */ /* 0x000fe400078e3cff */
[----:B------:R-:W-:-:S03]  /*5490*/  SHF.R.U32.HI R11, RZ, 0x2, R12 ;  /* 0x00000002ff0b7819 */ /* 0x000fc6000001160c */
[----:B------:R-:W-:Y:S01]  /*54a0*/  IMAD.SHL.U32 R26, R24, 0x2, RZ ;  /* 0x00000002181a7824 */ /* 0x000fe200078e00ff */
[----:B------:R-:W-:-:S04]  /*54b0*/  LOP3.LUT R11, R11, R12, RZ, 0x3c, !PT ;  /* 0x0000000c0b0b7212 */ /* 0x000fc800078e3cff */
[----:B------:R-:W-:-:S04]  /*54c0*/  LOP3.LUT R35, R15, R35, R26, 0x96, !PT ;  /* 0x000000230f237212 */ /* 0x000fc800078e961a */
[----:B------:R-:W-:Y:S01]  /*54d0*/  LOP3.LUT R35, R35, R24, RZ, 0x3c, !PT ;  /* 0x0000001823237212 */ /* 0x000fe200078e3cff */
[----:B------:R-:W-:-:S04]  /*54e0*/  IMAD.SHL.U32 R24, R11, 0x2, RZ ;  /* 0x000000020b187824 */ /* 0x000fc800078e00ff */
[----:B------:R-:W-:-:S05]  /*54f0*/  IMAD.SHL.U32 R12, R35, 0x10, RZ ;  /* 0x00000010230c7824 */ /* 0x000fca00078e00ff */
[----:B------:R-:W-:Y:S02]  /*5500*/  LOP3.LUT R12, R11, R24, R12, 0x96, !PT ;  /* 0x000000180b0c7212 */ /* 0x000fe400078e960c */
[C---:B------:R-:W-:Y:S01]  /*5510*/  IADD3 R11, PT, PT, R10.reuse, 0x587c5, R35 ;  /* 0x000587c50a0b7810 */ /* 0x040fe20007ffe023 */
[----:B------:R-:W-:Y:S01]  /*5520*/  VIADD R10, R10, 0xb0f8a ;  /* 0x000b0f8a0a0a7836 */ /* 0x000fe20000000000 */
[----:B------:R-:W-:Y:S01]  /*5530*/  LOP3.LUT R37, R12, R35, RZ, 0x3c, !PT ;  /* 0x000000230c257212 */ /* 0x000fe200078e3cff */
[----:B-1----:R-:W2:Y:S04]  /*5540*/  LDG.E.64 R24, desc[UR18][R18.64] ;  /* 0x0000001212187981 */ /* 0x002ea8000c1e1b00 */
[----:B------:R-:W-:-:S04]  /*5550*/  IMAD.IADD R30, R10, 0x1, R37 ;  /* 0x000000010a1e7824 */ /* 0x000fc800078e0225 */
[----:B------:R-:W-:-:S03]  /*5560*/  IMAD.WIDE.U32 R30, R30, 0x200000, RZ ;  /* 0x002000001e1e7825 */ /* 0x000fc600078e00ff */
[----:B------:R-:W-:-:S04]  /*5570*/  LOP3.LUT R30, R30, R11, RZ, 0x3c, !PT ;  /* 0x0000000b1e1e7212 */ /* 0x000fc800078e3cff */
[----:B------:R-:W1:Y:S01]  /*5580*/  I2F.F64.U64 R28, R30 ;  /* 0x0000001e001c7312 */ /* 0x000e620000301800 */
[----:B------:R-:W-:Y:S01]  /*5590*/  IADD3 R11, P2, PT, R5, -0x1, RZ ;  /* 0xffffffff050b7810 */ /* 0x000fe20007f5e0ff */
[----:B------:R-:W-:Y:S02]  /*55a0*/  IMAD.MOV.U32 R26, RZ, RZ, 0x0 ;  /* 0x00000000ff1a7424 */ /* 0x000fe400078e00ff */
[----:B------:R-:W-:Y:S01]  /*55b0*/  IMAD.MOV.U32 R27, RZ, RZ, 0x3ca00000 ;  /* 0x3ca00000ff1b7424 */ /* 0x000fe200078e00ff */
[----:B------:R-:W-:-:S05]  /*55c0*/  IADD3.X R12, PT, PT, R0, -0x1, RZ, P2, !PT ;  /* 0xffffffff000c7810 */ /* 0x000fca00017fe4ff */
[----:B------:R-:W-:Y:S01]  /*55d0*/  IMAD R44, R12, UR20, RZ ;  /* 0x000000140c2c7c24 */ /* 0x000fe2000f8e02ff */
[----:B-1----:R-:W-:Y:S01]  /*55e0*/  DFMA R26, R28, R26, 5.5511151231257827021e-17 ;  /* 0x3c9000001c1a742b */ /* 0x002fe2000000001a */
[----:B------:R-:W-:Y:S02]  /*55f0*/  IMAD.MOV.U32 R28, RZ, RZ, R33 ;  /* 0x000000ffff1c7224 */ /* 0x000fe400078e0021 */
[----:B------:R-:W-:Y:S02]  /*5600*/  IMAD.MOV.U32 R29, RZ, RZ, R32 ;  /* 0x000000ffff1d7224 */ /* 0x000fe400078e0020 */
[C---:B------:R-:W-:Y:S02]  /*5610*/  IMAD R41, R11.reuse, UR21, R44 ;  /* 0x000000150b297c24 */ /* 0x040fe4000f8e022c */
[----:B------:R-:W-:-:S04]  /*5620*/  IMAD.WIDE.U32 R28, R11, UR20, R28 ;  /* 0x000000140b1c7c25 */ /* 0x000fc8000f8e001c */
[----:B------:R-:W-:Y:S01]  /*5630*/  IMAD.IADD R29, R29, 0x1, R41 ;  /* 0x000000011d1d7824 */ /* 0x000fe200078e0229 */
[----:B0-----:R-:W-:-:S04]  /*5640*/  LEA R30, P2, R28, UR14, 0x3 ;  /* 0x0000000e1c1e7c11 */ /* 0x001fc8000f8418ff */
[----:B------:R-:W-:-:S06]  /*5650*/  LEA.HI.X R31, R28, UR15, R29, 0x3, P2 ;  /* 0x0000000f1c1f7c11 */ /* 0x000fcc00090f1c1d */
[----:B------:R-:W3:Y:S01]  /*5660*/  LDG.E.64 R30, desc[UR18][R30.64+-0x8] ;  /* 0xfffff8121e1e7981 */ /* 0x000ee2000c1e1b00 */
[----:B------:R-:W-:Y:S01]  /*5670*/  BSSY.RELIABLE B2, `(.L_x_94) ;  /* 0x000001c000027945 */ /* 0x000fe20003800100 */
[----:B--2---:R-:W-:-:S06]  /*5680*/  DSETP.GTU.AND P2, PT, R26, R24, PT ;  /* 0x000000181a00722a */ /* 0x004fcc0003f4c000 */
[----:B------:R-:W-:Y:S02]  /*5690*/  SEL R26, R34, RZ, P2 ;  /* 0x000000ff221a7207 */ /* 0x000fe40001000000 */
[----:B------:R-:W-:Y:S02]  /*56a0*/  SEL R27, R36, RZ, P2 ;  /* 0x000000ff241b7207 */ /* 0x000fe40001000000 */
[----:B------:R-:W-:-:S04]  /*56b0*/  ISETP.GT.U32.AND P2, PT, R26, UR9, PT ;  /* 0x000000091a007c0c */ /* 0x000fc8000bf44070 */
[----:B------:R-:W-:-:S13]  /*56c0*/  ISETP.GT.U32.AND.EX P2, PT, R27, UR8, PT, P2 ;  /* 0x000000081b007c0c */ /* 0x000fda000bf44120 */
[----:B------:R-:W0:Y:S01]  /*56d0*/  @!P2 LDC.64 R24, c[0x0][0x398] ;  /* 0x0000e600ff18ab82 */ /* 0x000e220000000a00 */
[----:B------:R-:W-:Y:S02]  /*56e0*/  @!P2 IMAD.MOV.U32 R5, RZ, RZ, R11 ;  /* 0x000000ffff05a224 */ /* 0x000fe400078e000b */
[----:B------:R-:W-:Y:S01]  /*56f0*/  @!P2 IMAD.MOV.U32 R0, RZ, RZ, R12 ;  /* 0x000000ffff00a224 */ /* 0x000fe200078e000c */
[----:B---3-5:R-:W-:-:S07]  /*5700*/  DFMA R20, R30, R22, R20 ;  /* 0x000000161e14722b */ /* 0x028fce0000000014 */
[----:B------:R1:W-:Y:S01]  /*5710*/  STG.E.64 desc[UR18][R42.64], R20 ;  /* 0x000000142a007986 */ /* 0x0003e2000c101b12 */
[----:B0-----:R-:W-:Y:S01]  /*5720*/  @!P2 IADD3 R33, P3, P4, R26, -R24, R33 ;  /* 0x800000181a21a210 */ /* 0x001fe20007c7e021 */
[----:B------:R-:W-:Y:S02]  /*5730*/  IMAD.MOV.U32 R11, RZ, RZ, R13 ;  /* 0x000000ffff0b7224 */ /* 0x000fe400078e000d */
[----:B------:R-:W-:Y:S01]  /*5740*/  IMAD.MOV.U32 R12, RZ, RZ, R14 ;  /* 0x000000ffff0c7224 */ /* 0x000fe200078e000e */
[----:B------:R-:W-:Y:S01]  /*5750*/  @!P2 IADD3.X R32, PT, PT, R27, ~R25, R32, P3, P4 ;  /* 0x800000191b20a210 */ /* 0x000fe20001fe8420 */
[----:B------:R-:W-:Y:S02]  /*5760*/  IMAD.MOV.U32 R13, RZ, RZ, R15 ;  /* 0x000000ffff0d7224 */ /* 0x000fe400078e000f */
[----:B------:R-:W-:Y:S02]  /*5770*/  IMAD.MOV.U32 R14, RZ, RZ, R35 ;  /* 0x000000ffff0e7224 */ /* 0x000fe400078e0023 */
[----:B------:R-:W-:Y:S01]  /*5780*/  IMAD.MOV.U32 R15, RZ, RZ, R37 ;  /* 0x000000ffff0f7224 */ /* 0x000fe200078e0025 */
[----:B-1----:R-:W-:Y:S06]  /*5790*/  @!P2 BRA `(.L_x_95) ;  /* 0x000000000024a947 */ /* 0x002fec0003800000 */
        /* <DEDUP_REMOVED lines=9> */
.L_x_95:
[----:B------:R-:W-:Y:S05]  /*5830*/  BSYNC.RELIABLE B2 ;  /* 0x0000000000027941 */ /* 0x000fea0003800100 */
.L_x_94:
        /* <DEDUP_REMOVED lines=8> */
.L_x_92:
[----:B------:R-:W-:Y:S05]  /*58c0*/  BSYNC.RECONVERGENT B0 ;  /* 0x0000000000007941 */ /* 0x000fea0003800200 */
.L_x_91:
[----:B------:R-:W0:Y:S01]  /*58d0*/  LDC.64 R18, c[0x0][0x398] ;  /* 0x0000e600ff127b82 */ /* 0x000e220000000a00 */
[----:B------:R-:W-:Y:S01]  /*58e0*/  ISETP.NE.U32.AND P3, PT, R5, RZ, PT ;  /* 0x000000ff0500720c */ /* 0x000fe20003f65070 */
[----:B------:R-:W-:Y:S01]  /*58f0*/  BSSY.RECONVERGENT B0, `(.L_x_97) ;  /* 0x0000027000007945 */ /* 0x000fe20003800200 */
[----:B0-----:R-:W-:-:S04]  /*5900*/  ISETP.GT.U32.AND P4, PT, R33, R18, PT ;  /* 0x000000122100720c */ /* 0x001fc80003f84070 */
[----:B------:R-:W-:-:S04]  /*5910*/  ISETP.GT.U32.AND.EX P4, PT, R32, R19, PT, P4 ;  /* 0x000000132000720c */ /* 0x000fc80003f84140 */
[----:B------:R-:W-:-:S04]  /*5920*/  ISETP.LT.OR P4, PT, R32, RZ, P4 ;  /* 0x000000ff2000720c */ /* 0x000fc80002781670 */
[----:B------:R-:W-:-:S13]  /*5930*/  ISETP.NE.OR.EX P3, PT, R0, RZ, P4, P3 ;  /* 0x000000ff0000720c */ /* 0x000fda0002765730 */
[----:B------:R-:W-:Y:S05]  /*5940*/  @P3 BRA `(.L_x_98) ;  /* 0x0000000000203947 */ /* 0x000fea0003800000 */
[----:B------:R-:W0:Y:S01]  /*5950*/  LDCU.64 UR14, c[0x0][0x3d0] ;  /* 0x00007a00ff0e77ac */ /* 0x000e220008000a00 */
[----:B------:R-:W2:Y:S01]  /*5960*/  LDG.E.64 R22, desc[UR18][R42.64] ;  /* 0x000000122a167981 */ /* 0x000ea2000c1e1b00 */
[----:B0-----:R-:W-:-:S04]  /*5970*/  LEA R20, P2, R33, UR14, 0x3 ;  /* 0x0000000e21147c11 */ /* 0x001fc8000f8418ff */
[----:B------:R-:W-:-:S05]  /*5980*/  LEA.HI.X R21, R33, UR15, R32, 0x3, P2 ;  /* 0x0000000f21157c11 */ /* 0x000fca00090f1c20 */
[----:B------:R-:W2:Y:S02]  /*5990*/  LDG.E.64 R18, desc[UR18][R20.64] ;  /* 0x0000001214127981 */ /* 0x000ea4000c1e1b00 */
[----:B--2---:R-:W-:-:S07]  /*59a0*/  DADD R18, R18, R22 ;  /* 0x0000000012127229 */ /* 0x004fce0000000016 */
[----:B------:R2:W-:Y:S01]  /*59b0*/  STG.E.64 desc[UR18][R42.64], R18 ;  /* 0x000000122a007986 */ /* 0x0005e2000c101b12 */
[----:B------:R-:W-:Y:S05]  /*59c0*/  BRA `(.L_x_99) ;  /* 0x0000000000647947 */ /* 0x000fea0003800000 */
.L_x_98:
[----:B------:R-:W-:-:S04]  /*59d0*/  ISETP.NE.U32.AND P3, PT, R33, RZ, PT ;  /* 0x000000ff2100720c */ /* 0x000fc80003f65070 */
[----:B------:R-:W-:-:S13]  /*59e0*/  ISETP.NE.OR.EX P3, PT, R32, RZ, !P2, P3 ;  /* 0x000000ff2000720c */ /* 0x000fda0005765730 */
[----:B------:R-:W-:Y:S05]  /*59f0*/  @P3 BRA `(.L_x_100) ;  /* 0x0000000000283947 */ /* 0x000fea0003800000 */
        /* <DEDUP_REMOVED lines=10> */
.L_x_100:
        /* <DEDUP_REMOVED lines=11> */
[----:B------:R0:W-:Y:S04]  /*5b50*/  STG.E.64 desc[UR18][R42.64], R18 ;  /* 0x000000122a007986 */ /* 0x0001e8000c101b12 */
.L_x_99:
[----:B------:R-:W-:Y:S05]  /*5b60*/  BSYNC.RECONVERGENT B0 ;  /* 0x0000000000007941 */ /* 0x000fea0003800200 */
.L_x_97:
[----:B------:R-:W3:Y:S01]  /*5b70*/  LDCU.64 UR14, c[0x0][0x3a8] ;  /* 0x00007500ff0e77ac */ /* 0x000ee20008000a00 */
[----:B------:R-:W-:-:S05]  /*5b80*/  IADD3 R39, P2, PT, R39, 0x1, RZ ;  /* 0x0000000127277810 */ /* 0x000fca0007f5e0ff */
[----:B------:R-:W-:Y:S01]  /*5b90*/  IMAD.X R40, RZ, RZ, R40, P2 ;  /* 0x000000ffff287224 */ /* 0x000fe200010e0628 */
[----:B---3--:R-:W-:-:S04]  /*5ba0*/  ISETP.NE.U32.AND P2, PT, R39, UR14, PT ;  /* 0x0000000e27007c0c */ /* 0x008fc8000bf45070 */
[----:B------:R-:W-:-:S13]  /*5bb0*/  ISETP.NE.AND.EX P2, PT, R40, UR15, PT, P2 ;  /* 0x0000000f28007c0c */ /* 0x000fda000bf45320 */
[----:B------:R-:W-:Y:S05]  /*5bc0*/  @P2 BRA `(.L_x_101) ;  /* 0xfffffff4005c2947 */ /* 0x000fea000383ffff */
[----:B------:R-:W3:Y:S01]  /*5bd0*/  LDG.E.64 R20, desc[UR18][R42.64] ;  /* 0x000000122a147981 */ /* 0x000ee2000c1e1b00 */
[----:B------:R-:W0:Y:S01]  /*5be0*/  MUFU.RCP64H R9, R17 ;  /* 0x0000001100097308 */ /* 0x000e220000001800 */
[----:B------:R-:W-:Y:S01]  /*5bf0*/  IMAD.MOV.U32 R8, RZ, RZ, 0x1 ;  /* 0x00000001ff087424 */ /* 0x000fe200078e00ff */
[----:B------:R-:W-:Y:S05]  /*5c00*/  BSSY.RECONVERGENT B2, `(.L_x_102) ;  /* 0x0000015000027945 */ /* 0x000fea0003800200 */
[----:B012---:R-:W-:-:S08]  /*5c10*/  DFMA R18, -R16, R8, 1 ;  /* 0x3ff000001012742b */ /* 0x007fd00000000108 */
[----:B------:R-:W-:-:S08]  /*5c20*/  DFMA R18, R18, R18, R18 ;  /* 0x000000121212722b */ /* 0x000fd00000000012 */
[----:B------:R-:W-:-:S08]  /*5c30*/  DFMA R18, R8, R18, R8 ;  /* 0x000000120812722b */ /* 0x000fd00000000008 */
[----:B------:R-:W-:-:S08]  /*5c40*/  DFMA R8, -R16, R18, 1 ;  /* 0x3ff000001008742b */ /* 0x000fd00000000112 */
[----:B------:R-:W-:-:S08]  /*5c50*/  DFMA R22, R18, R8, R18 ;  /* 0x000000081216722b */ /* 0x000fd00000000012 */
        /* <DEDUP_REMOVED lines=13> */
[----:B------:R-:W-:Y:S02]  /*5d30*/  IMAD.MOV.U32 R8, RZ, RZ, R6 ;  /* 0x000000ffff087224 */ /* 0x000fe400078e0006 */
[----:B------:R-:W-:-:S07]  /*5d40*/  IMAD.MOV.U32 R9, RZ, RZ, R25 ;  /* 0x000000ffff097224 */ /* 0x000fce00078e0019 */
.L_x_103:
[----:B------:R-:W-:Y:S05]  /*5d50*/  BSYNC.RECONVERGENT B2 ;  /* 0x0000000000027941 */ /* 0x000fea0003800200 */
.L_x_102:
        /* <DEDUP_REMOVED lines=9> */
.L_x_87:
[----:B------:R-:W-:Y:S05]  /*5df0*/  WARPSYNC.ALL ;  /* 0x0000000000007948 */ /* 0x000fea0003800000 */
[----:B------:R-:W-:Y:S05]  /*5e00*/  EXIT ;  /* 0x000000000000794d */ /* 0x000fea0003800000 */
.L_x_86:
[----:B------:R-:W-:-:S14]  /*5e10*/  DSETP.NEU.AND P2, PT, R8, RZ, PT ;  /* 0x000000ff0800722a */ /* 0x000fdc0003f4d000 */
[----:B------:R-:W-:Y:S05]  /*5e20*/  @!P2 BRA `(.L_x_105) ;  /* 0x000000100004a947 */ /* 0x000fea0003800000 */
[----:B------:R-:W-:Y:S01]  /*5e30*/  BSSY.RECONVERGENT B1, `(.L_x_106) ;  /* 0x00000fe000017945 */ /* 0x000fe20003800200 */
.L_x_123:
[----:B------:R-:W-:Y:S01]  /*5e40*/  LOP3.LUT R2, R5, UR21, RZ, 0xfc, !PT ;  /* 0x0000001505027c12 */ /* 0x000fe2000f8efcff */
[----:B------:R-:W-:Y:S03]  /*5e50*/  BSSY.RECONVERGENT B0, `(.L_x_107) ;  /* 0x0000025000007945 */ /* 0x000fe60003800200 */
[----:B------:R-:W-:-:S13]  /*5e60*/  ISETP.NE.U32.AND P2, PT, R2, RZ, PT ;  /* 0x000000ff0200720c */ /* 0x000fda0003f45070 */
[----:B------:R-:W-:Y:S05]  /*5e70*/  @P2 BRA `(.L_x_108) ;  /* 0x00000000005c2947 */ /* 0x000fea0003800000 */
[----:B------:R-:W0:Y:S01]  /*5e80*/  I2F.U32.RP R4, UR20 ;  /* 0x0000001400047d06 */ /* 0x000e220008209000 */
[----:B------:R-:W-:-:S07]  /*5e90*/  ISETP.NE.U32.AND P4, PT, RZ, UR20, PT ;  /* 0x00000014ff007c0c */ /* 0x000fce000bf85070 */
[----:B0-----:R-:W0:Y:S02]  /*5ea0*/  MUFU.RCP R4, R4 ;  /* 0x0000000400047308 */ /* 0x001e240000001000 */
[----:B0-----:R-:W-:Y:S02]  /*5eb0*/  VIADD R6, R4, 0xffffffe ;  /* 0x0ffffffe04067836 */ /* 0x001fe40000000000 */
[----:B------:R-:W-:-:S04]  /*5ec0*/  IMAD.MOV.U32 R4, RZ, RZ, RZ ;  /* 0x000000ffff047224 */ /* 0x000fc800078e00ff */
        /* <DEDUP_REMOVED lines=18> */
.L_x_108:
        /* <DEDUP_REMOVED lines=11> */
.L_x_109:
[----:B------:R-:W-:Y:S05]  /*60a0*/  BSYNC.RECONVERGENT B0 ;  /* 0x0000000000007941 */ /* 0x000fea0003800200 */
.L_x_107:
        /* <DEDUP_REMOVED lines=17> */
.L_x_120:
[----:B------:R-:W-:Y:S01]  /*61c0*/  BSSY.RECONVERGENT B0, `(.L_x_110) ;  /* 0x0000075000007945 */ /* 0x000fe20003800200 */
[----:B------:R-:W-:Y:S01]  /*61d0*/  PLOP3.LUT P2, PT, P6, PT, PT, 0x8, 0x80 ;  /* 0x000000000080781c */ /* 0x000fe2000374e170 */
[----:B012---:R-:W-:Y:S02]  /*61e0*/  IMAD.MOV.U32 R19, RZ, RZ, R6 ;  /* 0x000000ffff137224 */ /* 0x007fe400078e0006 */
[----:B------:R-:W-:Y:S02]  /*61f0*/  IMAD.MOV.U32 R0, RZ, RZ, R7 ;  /* 0x000000ffff007224 */ /* 0x000fe400078e0007 */
[----:B------:R-:W-:Y:S02]  /*6200*/  IMAD.MOV.U32 R5, RZ, RZ, R2 ;  /* 0x000000ffff057224 */ /* 0x000fe400078e0002 */
        /* <DEDUP_REMOVED lines=11> */
.L_x_112:
[----:B------:R0:W5:Y:S01]  /*62c0*/  LDG.E.64 R20, desc[UR18][R38.64] ;  /* 0x0000001226147981 */ /* 0x000162000c1e1b00 */
[----:B------:R-:W1:Y:S01]  /*62d0*/  LDC.64 R28, c[0x0][0x3c0] ;  /* 0x0000f000ff1c7b82 */ /* 0x000e620000000a00 */
[----:B------:R-:W-:Y:S02]  /*62e0*/  IMAD.MOV.U32 R19, RZ, RZ, R5 ;  /* 0x000000ffff137224 */ /* 0x000fe400078e0005 */
[----:B------:R-:W-:Y:S02]  /*62f0*/  IMAD.U32 R34, RZ, RZ, UR10 ;  /* 0x0000000aff227e24 */ /* 0x000fe4000f8e00ff */
[----:B------:R-:W-:Y:S02]  /*6300*/  IMAD.MOV.U32 R32, RZ, RZ, R12 ;  /* 0x000000ffff207224 */ /* 0x000fe400078e000c */
[----:B------:R-:W-:Y:S01]  /*6310*/  DADD R22, -RZ, -R18 ;  /* 0x00000000ff167229 */ /* 0x000fe20000000912 */
[----:B------:R-:W2:Y:S01]  /*6320*/  LDC.64 R24, c[0x0][0x3c8] ;  /* 0x0000f200ff187b82 */ /* 0x000ea20000000a00 */
[----:B------:R-:W-:-:S08]  /*6330*/  IMAD.MOV.U32 R33, RZ, RZ, R11 ;  /* 0x000000ffff217224 */ /* 0x000fd000078e000b */
[----:B------:R-:W-:Y:S02]  /*6340*/  FSEL R18, R22, R18, P1 ;  /* 0x0000001216127208 */ /* 0x000fe40000800000 */
[----:B------:R-:W-:Y:S02]  /*6350*/  FSEL R5, R23, R5, P1 ;  /* 0x0000000517057208 */ /* 0x000fe40000800000 */
[----:B------:R-:W3:Y:S01]  /*6360*/  LDC.64 R22, c[0x0][0x390] ;  /* 0x0000e400ff167b82 */ /* 0x000ee20000000a00 */
[----:B------:R-:W-:Y:S01]  /*6370*/  FSEL R19, R18, RZ, !P0 ;  /* 0x000000ff12137208 */ /* 0x000fe20004000000 */
[----:B------:R-:W-:Y:S01]  /*6380*/  IMAD.MOV.U32 R18, RZ, RZ, R4 ;  /* 0x000000ffff127224 */ /* 0x000fe200078e0004 */
[----:B------:R-:W-:Y:S01]  /*6390*/  FSEL R5, R5, -QNAN , !P0 ;  /* 0xfff8000005057808 */ /* 0x000fe20004000000 */
[----:B-1----:R-:W-:Y:S02]  /*63a0*/  DSETP.NEU.AND P2, PT, R28, 1, PT ;  /* 0x3ff000001c00742a */ /* 0x002fe40003f4d000 */
[----:B--2---:R-:W-:-:S02]  /*63b0*/  DADD R26, R24, R28 ;  /* 0x00000000181a7229 */ /* 0x004fc4000000001c */
[----:B------:R-:W-:-:S08]  /*63c0*/  DSETP.NEU.AND P3, PT, R24, RZ, PT ;  /* 0x000000ff1800722a */ /* 0x000fd00003f6d000 */
[----:B------:R-:W-:Y:S01]  /*63d0*/  FSEL R0, R19, R26, P4 ;  /* 0x0000001a13007208 */ /* 0x000fe20002000000 */
[----:B------:R-:W-:Y:S01]  /*63e0*/  IMAD.MOV.U32 R19, RZ, RZ, R6 ;  /* 0x000000ffff137224 */ /* 0x000fe200078e0006 */
[----:B------:R-:W-:Y:S01]  /*63f0*/  FSEL R26, R5, R27, P4 ;  /* 0x0000001b051a7208 */ /* 0x000fe20002000000 */
[----:B------:R-:W-:Y:S01]  /*6400*/  IMAD.MOV.U32 R5, RZ, RZ, R2 ;  /* 0x000000ffff057224 */ /* 0x000fe200078e0002 */
[----:B------:R-:W-:Y:S02]  /*6410*/  IADD3 R34, P4, PT, R34, 0x1, RZ ;  /* 0x0000000122227810 */ /* 0x000fe40007f9e0ff */
[----:B------:R-:W-:Y:S01]  /*6420*/  FSEL R24, R0, RZ, P3 ;  /* 0x000000ff00187208 */ /* 0x000fe20001800000 */
[----:B------:R-:W-:Y:S01]  /*6430*/  IMAD.MOV.U32 R0, RZ, RZ, R7 ;  /* 0x000000ffff007224 */ /* 0x000fe200078e0007 */
[----:B------:R-:W-:Y:S01]  /*6440*/  FSEL R26, R26, 1.875, P3 ;  /* 0x3ff000001a1a7808 */ /* 0x000fe20001800000 */
[----:B------:R-:W-:Y:S01]  /*6450*/  IMAD.X R35, RZ, RZ, UR11, P4 ;  /* 0x0000000bff237e24 */ /* 0x000fe2000a0e06ff */
[----:B------:R-:W-:-:S02]  /*6460*/  FSEL R24, R24, RZ, P2 ;  /* 0x000000ff18187208 */ /* 0x000fc40001000000 */
[----:B0--3--:R-:W-:-:S07]  /*6470*/  FSEL R25, R26, 1.875, P2 ;  /* 0x3ff000001a197808 */ /* 0x009fce0001000000 */
.L_x_115:
[----:B------:R-:W2:Y:S01]  /*6480*/  LDG.E.64 R26, desc[UR18][R22.64] ;  /* 0x00000012161a7981 */ /* 0x000ea2000c1e1b00 */
[----:B------:R-:W0:Y:S01]  /*6490*/  LDCU.64 UR14, c[0x0][0x3d8] ;  /* 0x00007b00ff0e77ac */ /* 0x000e220008000a00 */
[----:B------:R-:W-:Y:S01]  /*64a0*/  IADD3 R11, P2, PT, R19, -0x1, RZ ;  /* 0xffffffff130b7810 */ /* 0x000fe20007f5e0ff */
[----:B------:R-:W-:Y:S02]  /*64b0*/  IMAD.MOV.U32 R28, RZ, RZ, R5 ;  /* 0x000000ffff1c7224 */ /* 0x000fe400078e0005 */
[----:B------:R-:W-:Y:S01]  /*64c0*/  IMAD.MOV.U32 R29, RZ, RZ, R18 ;  /* 0x000000ffff1d7224 */ /* 0x000fe200078e0012 */
[----:B------:R-:W-:Y:S01]  /*64d0*/  IADD3.X R12, PT, PT, R0, -0x1, RZ, P2, !PT ;  /* 0xffffffff000c7810 */ /* 0x000fe200017fe4ff */
[----:B------:R-:W-:-:S04]  /*64e0*/  IMAD.WIDE.U32 R30, R11, UR20, R28 ;  /* 0x000000140b1e7c25 */ /* 0x000fc8000f8e001c */
[----:B------:R-:W-:-:S04]  /*64f0*/  IMAD R36, R12, UR20, RZ ;  /* 0x000000140c247c24 */ /* 0x000fc8000f8e02ff */
[----:B------:R-:W-:Y:S01]  /*6500*/  IMAD R29, R11, UR21, R36 ;  /* 0x000000150b1d7c24 */ /* 0x000fe2000f8e0224 */
[----:B0-----:R-:W-:-:S03]  /*6510*/  LEA R28, P2, R30, UR14, 0x3 ;  /* 0x0000000e1e1c7c11 */ /* 0x001fc6000f8418ff */
[----:B------:R-:W-:-:S05]  /*6520*/  IMAD.IADD R29, R31, 0x1, R29 ;  /* 0x000000011f1d7824 */ /* 0x000fca00078e021d */
[----:B------:R-:W-:-:S06]  /*6530*/  LEA.HI.X R29, R30, UR15, R29, 0x3, P2 ;  /* 0x0000000f1e1d7c11 */ /* 0x000fcc00090f1c1d */
[----:B------:R-:W3:Y:S01]  /*6540*/  LDG.E.64 R28, desc[UR18][R28.64+-0x8] ;  /* 0xfffff8121c1c7981 */ /* 0x000ee2000c1e1b00 */
[----:B------:R-:W-:Y:S01]  /*6550*/  SHF.R.U32.HI R30, RZ, 0x2, R33 ;  /* 0x00000002ff1e7819 */ /* 0x000fe20000011621 */
[----:B------:R-:W-:Y:S01]  /*6560*/  IMAD.SHL.U32 R37, R15, 0x10, RZ ;  /* 0x000000100f257824 */ /* 0x000fe200078e00ff */
[----:B------:R-:W-:Y:S01]  /*6570*/  SHF.R.U32.HI R31, RZ, 0x2, R32 ;  /* 0x00000002ff1f7819 */ /* 0x000fe20000011620 */
[----:B------:R-:W-:Y:S01]  /*6580*/  BSSY.RELIABLE B2, `(.L_x_113) ;  /* 0x000002e000027945 */ /* 0x000fe20003800100 */
[----:B------:R-:W-:Y:S02]  /*6590*/  LOP3.LUT R30, R30, R33, RZ, 0x3c, !PT ;  /* 0x000000211e1e7212 */ /* 0x000fe400078e3cff */
[----:B------:R-:W-:-:S03]  /*65a0*/  LOP3.LUT R31, R31, R32, RZ, 0x3c, !PT ;  /* 0x000000201f1f7212 */ /* 0x000fc600078e3cff */
[----:B------:R-:W-:Y:S02]  /*65b0*/  IMAD.SHL.U32 R36, R30, 0x2, RZ ;  /* 0x000000021e247824 */ /* 0x000fe400078e00ff */
[----:B------:R-:W-:-:S03]  /*65c0*/  IMAD.SHL.U32 R32, R31, 0x2, RZ ;  /* 0x000000021f207824 */ /* 0x000fc600078e00ff */
[----:B------:R-:W-:-:S04]  /*65d0*/  LOP3.LUT R37, R15, R37, R36, 0x96, !PT ;  /* 0x000000250f257212 */ /* 0x000fc800078e9624 */
[----:B------:R-:W-:-:S04]  /*65e0*/  LOP3.LUT R37, R37, R30, RZ, 0x3c, !PT ;  /* 0x0000001e25257212 */ /* 0x000fc800078e3cff */
[C---:B------:R-:W-:Y:S01]  /*65f0*/  IADD3 R33, PT, PT, R10.reuse, 0x587c5, R37 ;  /* 0x000587c50a217810 */ /* 0x040fe20007ffe025 */
[----:B------:R-:W-:Y:S02]  /*6600*/  IMAD.SHL.U32 R30, R37, 0x10, RZ ;  /* 0x00000010251e7824 */ /* 0x000fe400078e00ff */
[----:B------:R-:W-:-:S03]  /*6610*/  VIADD R10, R10, 0xb0f8a ;  /* 0x000b0f8a0a0a7836 */ /* 0x000fc60000000000 */
[----:B------:R-:W-:Y:S01]  /*6620*/  LOP3.LUT R30, R31, R32, R30, 0x96, !PT ;  /* 0x000000201f1e7212 */ /* 0x000fe200078e961e */
[----:B------:R-:W-:-:S03]  /*6630*/  IMAD.MOV.U32 R32, RZ, RZ, 0x0 ;  /* 0x00000000ff207424 */ /* 0x000fc600078e00ff */
[----:B------:R-:W-:-:S05]  /*6640*/  LOP3.LUT R41, R30, R37, RZ, 0x3c, !PT ;  /* 0x000000251e297212 */ /* 0x000fca00078e3cff */
[----:B------:R-:W-:-:S04]  /*6650*/  IMAD.IADD R30, R10, 0x1, R41 ;  /* 0x000000010a1e7824 */ /* 0x000fc800078e0229 */
[----:B------:R-:W-:-:S03]  /*6660*/  IMAD.WIDE.U32 R30, R30, 0x200000, RZ ;  /* 0x002000001e1e7825 */ /* 0x000fc600078e00ff */
[----:B------:R-:W-:Y:S01]  /*6670*/  LOP3.LUT R30, R30, R33, RZ, 0x3c, !PT ;  /* 0x000000211e1e7212 */ /* 0x000fe200078e3cff */
[----:B------:R-:W-:-:S05]  /*6680*/  IMAD.MOV.U32 R33, RZ, RZ, 0x3ca00000 ;  /* 0x3ca00000ff217424 */ /* 0x000fca00078e00ff */
[----:B------:R-:W0:Y:S02]  /*6690*/  I2F.F64.U64 R30, R30 ;  /* 0x0000001e001e7312 */ /* 0x000e240000301800 */
[----:B0-----:R-:W-:-:S08]  /*66a0*/  DFMA R32, R30, R32, 5.5511151231257827021e-17 ;  /* 0x3c9000001e20742b */ /* 0x001fd00000000020 */
        /* <DEDUP_REMOVED lines=8> */
[----:B---3-5:R-:W-:Y:S01]  /*6730*/  DFMA R20, R28, R24, R20 ;  /* 0x000000181c14722b */ /* 0x028fe20000000014 */
[----:B------:R-:W-:Y:S02]  /*6740*/  IMAD.MOV.U32 R11, RZ, RZ, R13 ;  /* 0x000000ffff0b7224 */ /* 0x000fe400078e000d */
[----:B------:R-:W-:Y:S02]  /*6750*/  IMAD.MOV.U32 R12, RZ, RZ, R14 ;  /* 0x000000ffff0c7224 */ /* 0x000fe400078e000e */
[----:B------:R-:W-:Y:S02]  /*6760*/  IMAD.MOV.U32 R13, RZ, RZ, R15 ;  /* 0x000000ffff0d7224 */ /* 0x000fe400078e000f */
[----:B------:R1:W-:Y:S01]  /*6770*/  STG.E.64 desc[UR18][R38.64], R20 ;  /* 0x0000001426007986 */ /* 0x0003e2000c101b12 */
[----:B------:R-:W-:-:S02]  /*6780*/  IMAD.MOV.U32 R14, RZ, RZ, R37 ;  /* 0x000000ffff0e7224 */ /* 0x000fc400078e0025 */
[----:B------:R-:W-:Y:S01]  /*6790*/  IMAD.MOV.U32 R15, RZ, RZ, R41 ;  /* 0x000000ffff0f7224 */ /* 0x000fe200078e0029 */
        /* <DEDUP_REMOVED lines=12> */
.L_x_114:
[----:B------:R-:W-:Y:S05]  /*6860*/  BSYNC.RELIABLE B2 ;  /* 0x0000000000027941 */ /* 0x000fea0003800100 */
.L_x_113:
[----:B------:R-:W0:Y:S01]  /*6870*/  LDCU.64 UR14, c[0x0][0x398] ;  /* 0x00007300ff0e77ac */ /* 0x000e220008000a00 */
[----:B------:R-:W-:Y:S01]  /*6880*/  ISETP.GT.U32.AND P2, PT, R19, RZ, PT ;  /* 0x000000ff1300720c */ /* 0x000fe20003f44070 */
[----:B------:R-:W-:Y:S01]  /*6890*/  IMAD.MOV.U32 R32, RZ, RZ, R12 ;  /* 0x000000ffff207224 */ /* 0x000fe200078e000c */
[----:B------:R-:W-:Y:S01]  /*68a0*/  ISETP.GT.U32.AND P3, PT, R5, RZ, PT ;  /* 0x000000ff0500720c */ /* 0x000fe20003f64070 */
[----:B------:R-:W-:Y:S01]  /*68b0*/  IMAD.MOV.U32 R33, RZ, RZ, R11 ;  /* 0x000000ffff217224 */ /* 0x000fe200078e000b */
[----:B------:R-:W-:-:S04]  /*68c0*/  ISETP.GT.AND.EX P2, PT, R0, RZ, PT, P2 ;  /* 0x000000ff0000720c */ /* 0x000fc80003f44320 */
[----:B------:R-:W-:Y:S02]  /*68d0*/  ISETP.GT.AND.EX P3, PT, R18, RZ, P2, P3 ;  /* 0x000000ff1200720c */ /* 0x000fe40001764330 */
[----:B0-----:R-:W-:-:S04]  /*68e0*/  ISETP.LT.U32.AND P4, PT, R5, UR14, PT ;  /* 0x0000000e05007c0c */ /* 0x001fc8000bf81070 */
[----:B------:R-:W-:-:S13]  /*68f0*/  ISETP.LT.U32.AND.EX P4, PT, R18, UR15, PT, P4 ;  /* 0x0000000f12007c0c */ /* 0x000fda000bf81140 */
[----:B------:R-:W-:Y:S05]  /*6900*/  @P3 BRA P4, `(.L_x_115) ;  /* 0xfffffff800dc3947 */ /* 0x000fea000203ffff */
.L_x_111:
[----:B------:R-:W-:Y:S05]  /*6910*/  BSYNC.RECONVERGENT B0 ;  /* 0x0000000000007941 */ /* 0x000fea0003800200 */
.L_x_110:
        /* <DEDUP_REMOVED lines=25> */
.L_x_118:
        /* <DEDUP_REMOVED lines=10> */
.L_x_117:
[----:B------:R-:W0:Y:S01]  /*6b50*/  LDCU.64 UR14, c[0x0][0x3d0] ;  /* 0x00007a00ff0e77ac */ /* 0x000e220008000a00 */
[----:B------:R-:W2:Y:S01]  /*6b60*/  LDG.E.64 R22, desc[UR18][R38.64] ;  /* 0x0000001226167981 */ /* 0x000ea2000c1e1b00 */
[----:B0-----:R-:W-:-:S04]  /*6b70*/  LEA R20, P2, R5, UR14, 0x3 ;  /* 0x0000000e05147c11 */ /* 0x001fc8000f8418ff */
[----:B------:R-:W-:-:S05]  /*6b80*/  LEA.HI.X R21, R5, UR15, R18, 0x3, P2 ;  /* 0x0000000f05157c11 */ /* 0x000fca00090f1c12 */
[----:B------:R-:W2:Y:S02]  /*6b90*/  LDG.E.64 R18, desc[UR18][R20.64] ;  /* 0x0000001214127981 */ /* 0x000ea4000c1e1b00 */
[----:B--2---:R-:W-:-:S07]  /*6ba0*/  DADD R18, R18, R22 ;  /* 0x0000000012127229 */ /* 0x004fce0000000016 */
[----:B------:R2:W-:Y:S04]  /*6bb0*/  STG.E.64 desc[UR18][R38.64], R18 ;  /* 0x0000001226007986 */ /* 0x0005e8000c101b12 */
.L_x_119:
[----:B------:R-:W-:Y:S05]  /*6bc0*/  BSYNC.RECONVERGENT B0 ;  /* 0x0000000000007941 */ /* 0x000fea0003800200 */
.L_x_116:
        /* <DEDUP_REMOVED lines=27> */
.L_x_122:
[----:B------:R-:W-:Y:S05]  /*6d80*/  BSYNC.RECONVERGENT B2 ;  /* 0x0000000000027941 */ /* 0x000fea0003800200 */
.L_x_121:
        /* <DEDUP_REMOVED lines=9> */
.L_x_106:
[----:B------:R-:W-:Y:S05]  /*6e20*/  WARPSYNC.ALL ;  /* 0x0000000000007948 */ /* 0x000fea0003800000 */
[----:B------:R-:W-:Y:S05]  /*6e30*/  EXIT ;  /* 0x000000000000794d */ /* 0x000fea0003800000 */
.L_x_105:
[----:B------:R-:W-:Y:S01]  /*6e40*/  UISETP.NE.AND UP0, UPT, UR12, 0x7ff00000, UPT ;  /* 0x7ff000000c00788c */ /* 0x000fe2000bf05270 */
[----:B------:R-:W-:Y:S01]  /*6e50*/  BSSY.RECONVERGENT B1, `(.L_x_124) ;  /* 0x00000e7000017945 */ /* 0x000fe20003800200 */
[----:B------:R-:W0:Y:S04]  /*6e60*/  LDCU.64 UR24, c[0x0][0x398] ;  /* 0x00007300ff1877ac */ /* 0x000e280008000a00 */
[----:B------:R-:W-:Y:S01]  /*6e70*/  PLOP3.LUT P0, PT, PT, PT, UP0, 0x80, 0x8 ;  /* 0x000000000008781c */ /* 0x000fe20003f0f008 */
[----:B------:R-:W1:Y:S03]  /*6e80*/  LDCU.64 UR14, c[0x0][0x3d8] ;  /* 0x00007b00ff0e77ac */ /* 0x000e660008000a00 */
[----:B------:R-:W-:-:S02]  /*6e90*/  FSEL R34, R22, RZ, !P0 ;  /* 0x000000ff16227208 */ /* 0x000fc40004000000 */
[----:B------:R-:W-:Y:S02]  /*6ea0*/  FSEL R7, R7, R23, P0 ;  /* 0x0000001707077208 */ /* 0x000fe40000000000 */
[----:B------:R-:W-:Y:S02]  /*6eb0*/  FSEL R34, R34, RZ, !P3 ;  /* 0x000000ff22227208 */ /* 0x000fe40005800000 */
[----:B------:R-:W-:-:S07]  /*6ec0*/  FSEL R35, R7, 1.875, !P3 ;  /* 0x3ff0000007237808 */ /* 0x000fce0005800000 */
.L_x_140:
[----:B------:R-:W-:Y:S01]  /*6ed0*/  LOP3.LUT R2, R5, UR21, RZ, 0xfc, !PT ;  /* 0x0000001505027c12 */ /* 0x000fe2000f8efcff */
[----:B------:R-:W-:Y:S03]  /*6ee0*/  BSSY.RECONVERGENT B0, `(.L_x_125) ;  /* 0x0000025000007945 */ /* 0x000fe60003800200 */
[----:B------:R-:W-:-:S13]  /*6ef0*/  ISETP.NE.U32.AND P0, PT, R2, RZ, PT ;  /* 0x000000ff0200720c */ /* 0x000fda0003f05070 */
[----:B------:R-:W-:Y:S05]  /*6f00*/  @P0 BRA `(.L_x_126) ;  /* 0x00000000005c0947 */ /* 0x000fea0003800000 */
[----:B------:R-:W2:Y:S01]  /*6f10*/  I2F.U32.RP R4, UR20 ;  /* 0x0000001400047d06 */ /* 0x000ea20008209000 */
[----:B------:R-:W-:-:S07]  /*6f20*/  ISETP.NE.U32.AND P2, PT, RZ, UR20, PT ;  /* 0x00000014ff007c0c */ /* 0x000fce000bf45070 */
[----:B--2---:R-:W2:Y:S02]  /*6f30*/  MUFU.RCP R4, R4 ;  /* 0x0000000400047308 */ /* 0x004ea40000001000 */
[----:B--2---:R-:W-:Y:S02]  /*6f40*/  VIADD R6, R4, 0xffffffe ;  /* 0x0ffffffe04067836 */ /* 0x004fe40000000000 */
[----:B------:R-:W-:-:S04]  /*6f50*/  IMAD.MOV.U32 R4, RZ, RZ, RZ ;  /* 0x000000ffff047224 */ /* 0x000fc800078e00ff */
[----:B------:R2:W3:Y:S02]  /*6f60*/  F2I.FTZ.U32.TRUNC.NTZ R7, R6 ;  /* 0x0000000600077305 */ /* 0x0004e4000021f000 */
[----:B--2---:R-:W-:Y:S02]  /*6f70*/  IMAD.MOV.U32 R6, RZ, RZ, RZ ;  /* 0x000000ffff067224 */ /* 0x004fe400078e00ff */
[----:B---3--:R-:W-:-:S04]  /*6f80*/  IMAD.MOV R9, RZ, RZ, -R7 ;  /* 0x000000ffff097224 */ /* 0x008fc800078e0a07 */
        /* <DEDUP_REMOVED lines=15> */
.L_x_126:
[----:B------:R-:W-:Y:S01]  /*7080*/  IMAD.U32 R18, RZ, RZ, UR20 ;  /* 0x00000014ff127e24 */ /* 0x000fe2000f8e00ff */
[----:B------:R-:W-:Y:S01]  /*7090*/  MOV R6, 0x70c0 ;  /* 0x000070c000067802 */ /* 0x000fe20000000f00 */
[----:B------:R-:W-:-:S07]  /*70a0*/  IMAD.U32 R19, RZ, RZ, UR21 ;  /* 0x00000015ff137e24 */ /* 0x000fce000f8e00ff */
[----:B01---5:R-:W-:Y:S05]  /*70b0*/  CALL.REL.NOINC `($__internal_1_$__cuda_sm20_div_u64) ;  /* 0x0000001000807944 */ /* 0x023fea0003c00000 */
[----:B------:R-:W-:Y:S01]  /*70c0*/  IADD3 R19, P0, PT, RZ, -R8, RZ ;  /* 0x80000008ff137210 */ /* 0x000fe20007f1e0ff */
[----:B------:R-:W-:-:S04]  /*70d0*/  IMAD.MOV.U32 R4, RZ, RZ, R0 ;  /* 0x000000ffff047224 */ /* 0x000fc800078e0000 */
[----:B------:R-:W-:Y:S02]  /*70e0*/  IMAD.X R2, RZ, RZ, ~R9, P0 ;  /* 0x000000ffff027224 */ /* 0x000fe400000e0e09 */
[----:B------:R-:W-:-:S04]  /*70f0*/  IMAD.WIDE.U32 R6, R19, UR20, R4 ;  /* 0x0000001413067c25 */ /* 0x000fc8000f8e0004 */
[----:B------:R-:W-:-:S04]  /*7100*/  IMAD R2, R2, UR20, RZ ;  /* 0x0000001402027c24 */ /* 0x000fc8000f8e02ff */
[----:B------:R-:W-:-:S04]  /*7110*/  IMAD R19, R19, UR21, R2 ;  /* 0x0000001513137c24 */ /* 0x000fc8000f8e0202 */
[----:B------:R-:W-:-:S07]  /*7120*/  IMAD.IADD R4, R19, 0x1, R7 ;  /* 0x0000000113047824 */ /* 0x000fce00078e0207 */
.L_x_127:
[----:B01----:R-:W-:Y:S05]  /*7130*/  BSYNC.RECONVERGENT B0 ;  /* 0x0000000000007941 */ /* 0x003fea0003800200 */
.L_x_125:
        /* <DEDUP_REMOVED lines=13> */
[----:B------:R-:W-:Y:S01]  /*7210*/  ISETP.LT.U32.AND P0, PT, R8, -0x1, PT ;  /* 0xffffffff0800780c */ /* 0x000fe20003f01070 */
[----:B------:R-:W-:Y:S01]  /*7220*/  IMAD.MOV.U32 R8, RZ, RZ, RZ ;  /* 0x000000ffff087224 */ /* 0x000fe200078e00ff */
[----:B------:R-:W-:Y:S01]  /*7230*/  LEA.HI.X R37, R0, UR13, R5, 0x3, P4 ;  /* 0x0000000d00257c11 */ /* 0x000fe2000a0f1c05 */
[----:B------:R-:W-:Y:S01]  /*7240*/  IMAD.MOV.U32 R0, RZ, RZ, RZ ;  /* 0x000000ffff007224 */ /* 0x000fe200078e00ff */
[----:B------:R-:W-:-:S13]  /*7250*/  ISETP.LT.U32.AND.EX P2, PT, R9, 0x7fffffff, P2, P0 ;  /* 0x7fffffff0900780c */ /* 0x000fda0001741100 */
.L_x_137:
[----:B0-----:R-:W0:Y:S01]  /*7260*/  LDCU.64 UR6, c[0x0][0x3a8] ;  /* 0x00007500ff0677ac */ /* 0x001e220008000a00 */
[----:B------:R-:W-:Y:S01]  /*7270*/  IADD3 R0, P0, PT, R0, 0x1, RZ ;  /* 0x0000000100007810 */ /* 0x000fe20007f1e0ff */
[----:B------:R-:W-:Y:S01]  /*7280*/  BSSY.RECONVERGENT B0, `(.L_x_128) ;  /* 0x0000059000007945 */ /* 0x000fe20003800200 */
[----:B------:R-:W-:Y:S02]  /*7290*/  IMAD.MOV.U32 R9, RZ, RZ, R6 ;  /* 0x000000ffff097224 */ /* 0x000fe400078e0006 */
[----:B-12---:R-:W-:Y:S02]  /*72a0*/  IMAD.MOV.U32 R18, RZ, RZ, R7 ;  /* 0x000000ffff127224 */ /* 0x006fe400078e0007 */
        /* <DEDUP_REMOVED lines=8> */
[----:B------:R-:W1:Y:S01]  /*7330*/  LDC.64 R22, c[0x0][0x390] ;  /* 0x0000e400ff167b82 */ /* 0x000e620000000a00 */
[----:B-----5:R-:W-:Y:S02]  /*7340*/  IMAD.MOV.U32 R19, RZ, RZ, R12 ;  /* 0x000000ffff137224 */ /* 0x020fe400078e000c */
[----:B------:R-:W-:Y:S02]  /*7350*/  IMAD.MOV.U32 R30, RZ, RZ, R11 ;  /* 0x000000ffff1e7224 */ /* 0x000fe400078e000b */
[----:B------:R-:W-:Y:S02]  /*7360*/  IMAD.MOV.U32 R5, RZ, RZ, R2 ;  /* 0x000000ffff057224 */ /* 0x000fe400078e0002 */
[----:B------:R-:W-:Y:S02]  /*7370*/  IMAD.MOV.U32 R32, RZ, RZ, R4 ;  /* 0x000000ffff207224 */ /* 0x000fe400078e0004 */
[----:B------:R-:W-:-:S02]  /*7380*/  IMAD.MOV.U32 R9, RZ, RZ, R6 ;  /* 0x000000ffff097224 */ /* 0x000fc400078e0006 */
[----:B0-----:R-:W-:-:S07]  /*7390*/  IMAD.MOV.U32 R18, RZ, RZ, R7 ;  /* 0x000000ffff127224 */ /* 0x001fce00078e0007 */
.L_x_132:
[----:B-1----:R-:W2:Y:S01]  /*73a0*/  LDG.E.64 R24, desc[UR18][R22.64] ;  /* 0x0000001216187981 */ /* 0x002ea2000c1e1b00 */
[----:B------:R-:W-:Y:S01]  /*73b0*/  IADD3 R11, P0, PT, R9, -0x1, RZ ;  /* 0xffffffff090b7810 */ /* 0x000fe20007f1e0ff */
[----:B------:R-:W-:Y:S02]  /*73c0*/  IMAD.MOV.U32 R26, RZ, RZ, R5 ;  /* 0x000000ffff1a7224 */ /* 0x000fe400078e0005 */
[----:B------:R-:W-:Y:S01]  /*73d0*/  IMAD.MOV.U32 R27, RZ, RZ, R32 ;  /* 0x000000ffff1b7224 */ /* 0x000fe200078e0020 */
[----:B------:R-:W-:Y:S01]  /*73e0*/  IADD3.X R12, PT, PT, R18, -0x1, RZ, P0, !PT ;  /* 0xffffffff120c7810 */ /* 0x000fe200007fe4ff */
[----:B------:R-:W-:-:S04]  /*73f0*/  IMAD.WIDE.U32 R28, R11, UR20, R26 ;  /* 0x000000140b1c7c25 */ /* 0x000fc8000f8e001a */
[----:B------:R-:W-:Y:S01]  /*7400*/  IMAD R38, R12, UR20, RZ ;  /* 0x000000140c267c24 */ /* 0x000fe2000f8e02ff */
[----:B------:R-:W-:-:S03]  /*7410*/  LEA R26, P0, R28, UR14, 0x3 ;  /* 0x0000000e1c1a7c11 */ /* 0x000fc6000f8018ff */
[----:B------:R-:W-:-:S04]  /*7420*/  IMAD R27, R11, UR21, R38 ;  /* 0x000000150b1b7c24 */ /* 0x000fc8000f8e0226 */
[----:B------:R-:W-:-:S05]  /*7430*/  IMAD.IADD R27, R29, 0x1, R27 ;  /* 0x000000011d1b7824 */ /* 0x000fca00078e021b */
[----:B------:R-:W-:-:S06]  /*7440*/  LEA.HI.X R27, R28, UR15, R27, 0x3, P0 ;  /* 0x0000000f1c1b7c11 */ /* 0x000fcc00080f1c1b */
[----:B------:R-:W3:Y:S01]  /*7450*/  LDG.E.64 R26, desc[UR18][R26.64+-0x8] ;  /* 0xfffff8121a1a7981 */ /* 0x000ee2000c1e1b00 */
[----:B------:R-:W-:Y:S01]  /*7460*/  SHF.R.U32.HI R29, RZ, 0x2, R30 ;  /* 0x00000002ff1d7819 */ /* 0x000fe2000001161e */
[----:B------:R-:W-:Y:S01]  /*7470*/  IMAD.SHL.U32 R31, R15, 0x10, RZ ;  /* 0x000000100f1f7824 */ /* 0x000fe200078e00ff */
[----:B------:R-:W-:Y:S02]  /*7480*/  BSSY.RELIABLE B2, `(.L_x_130) ;  /* 0x000002f000027945 */ /* 0x000fe40003800100 */
[----:B------:R-:W-:Y:S02]  /*7490*/  LOP3.LUT R29, R29, R30, RZ, 0x3c, !PT ;  /* 0x0000001e1d1d7212 */ /* 0x000fe400078e3cff */
[----:B------:R-:W-:-:S03]  /*74a0*/  SHF.R.U32.HI R30, RZ, 0x2, R19 ;  /* 0x00000002ff1e7819 */ /* 0x000fc60000011613 */
[----:B------:R-:W-:Y:S01]  /*74b0*/  IMAD.SHL.U32 R28, R29, 0x2, RZ ;  /* 0x000000021d1c7824 */ /* 0x000fe200078e00ff */
[----:B------:R-:W-:-:S04]  /*74c0*/  LOP3.LUT R30, R30, R19, RZ, 0x3c, !PT ;  /* 0x000000131e1e7212 */ /* 0x000fc800078e3cff */
[----:B------:R-:W-:-:S04]  /*74d0*/  LOP3.LUT R28, R15, R31, R28, 0x96, !PT ;  /* 0x0000001f0f1c7212 */ /* 0x000fc800078e961c */
[----:B------:R-:W-:Y:S01]  /*74e0*/  LOP3.LUT R19, R28, R29, RZ, 0x3c, !PT ;  /* 0x0000001d1c137212 */ /* 0x000fe200078e3cff */
[----:B------:R-:W-:-:S03]  /*74f0*/  IMAD.SHL.U32 R28, R30, 0x2, RZ ;  /* 0x000000021e1c7824 */ /* 0x000fc600078e00ff */
        /* <DEDUP_REMOVED lines=13> */
[----:B------:R-:W-:Y:S02]  /*75d0*/  SEL R30, RZ, UR22, !P0 ;  /* 0x00000016ff1e7c07 */ /* 0x000fe4000c000000 */
[----:B------:R-:W-:Y:S02]  /*75e0*/  SEL R31, RZ, UR23, !P0 ;  /* 0x00000017ff1f7c07 */ /* 0x000fe4000c000000 */
[----:B------:R-:W-:-:S04]  /*75f0*/  ISETP.GT.U32.AND P0, PT, R30, UR9, PT ;  /* 0x000000091e007c0c */ /* 0x000fc8000bf04070 */
[----:B------:R-:W-:-:S13]  /*7600*/  ISETP.GT.U32.AND.EX P0, PT, R31, UR8, PT, P0 ;  /* 0x000000081f007c0c */ /* 0x000fda000bf04100 */
[----:B------:R-:W0:Y:S01]  /*7610*/  @!P0 LDC.64 R24, c[0x0][0x398] ;  /* 0x0000e600ff188b82 */ /* 0x000e220000000a00 */
[----:B------:R-:W-:Y:S02]  /*7620*/  @!P0 IMAD.MOV.U32 R9, RZ, RZ, R11 ;  /* 0x000000ffff098224 */ /* 0x000fe400078e000b */
[----:B------:R-:W-:Y:S01]  /*7630*/  @!P0 IMAD.MOV.U32 R18, RZ, RZ, R12 ;  /* 0x000000ffff128224 */ /* 0x000fe200078e000c */
[----:B---3--:R-:W-:Y:S01]  /*7640*/  DFMA R20, R26, R34, R20 ;  /* 0x000000221a14722b */ /* 0x008fe20000000014 */
        /* <DEDUP_REMOVED lines=18> */
.L_x_131:
[----:B------:R-:W-:Y:S05]  /*7770*/  BSYNC.RELIABLE B2 ;  /* 0x0000000000027941 */ /* 0x000fea0003800100 */
.L_x_130:
[----:B------:R-:W-:Y:S01]  /*7780*/  ISETP.GT.U32.AND P0, PT, R9, RZ, PT ;  /* 0x000000ff0900720c */ /* 0x000fe20003f04070 */
[----:B------:R-:W-:Y:S01]  /*7790*/  IMAD.MOV.U32 R19, RZ, RZ, R12 ;  /* 0x000000ffff137224 */ /* 0x000fe200078e000c */
[C---:B------:R-:W-:Y:S01]  /*77a0*/  ISETP.GT.U32.AND P4, PT, R5.reuse, RZ, PT ;  /* 0x000000ff0500720c */ /* 0x040fe20003f84070 */
[----:B------:R-:W-:Y:S01]  /*77b0*/  IMAD.MOV.U32 R30, RZ, RZ, R11 ;  /* 0x000000ffff1e7224 */ /* 0x000fe200078e000b */
[----:B------:R-:W-:Y:S02]  /*77c0*/  ISETP.LT.U32.AND P5, PT, R5, UR24, PT ;  /* 0x0000001805007c0c */ /* 0x000fe4000bfa1070 */
[----:B------:R-:W-:Y:S02]  /*77d0*/  ISETP.GT.AND.EX P0, PT, R18, RZ, PT, P0 ;  /* 0x000000ff1200720c */ /* 0x000fe40003f04300 */
[C---:B------:R-:W-:Y:S02]  /*77e0*/  ISETP.LT.U32.AND.EX P5, PT, R32.reuse, UR25, PT, P5 ;  /* 0x0000001920007c0c */ /* 0x040fe4000bfa1150 */
[----:B------:R-:W-:-:S13]  /*77f0*/  ISETP.GT.AND.EX P4, PT, R32, RZ, P0, P4 ;  /* 0x000000ff2000720c */ /* 0x000fda0000784340 */
[----:B------:R-:W-:Y:S05]  /*7800*/  @P4 BRA P5, `(.L_x_132) ;  /* 0xfffffff800e44947 */ /* 0x000fea000283ffff */
.L_x_129:
[----:B------:R-:W-:Y:S05]  /*7810*/  BSYNC.RECONVERGENT B0 ;  /* 0x0000000000007941 */ /* 0x000fea0003800200 */
.L_x_128:
[----:B------:R-:W0:Y:S01]  /*7820*/  LDC.64 R20, c[0x0][0x398] ;  /* 0x0000e600ff147b82 */ /* 0x000e220000000a00 */
[----:B------:R-:W-:Y:S01]  /*7830*/  ISETP.GT.U32.AND P4, PT, R5, -0x1, PT ;  /* 0xffffffff0500780c */ /* 0x000fe20003f84070 */
[----:B------:R-:W-:Y:S01]  /*7840*/  BSSY.RECONVERGENT B0, `(.L_x_133) ;  /* 0x0000028000007945 */ /* 0x000fe20003800200 */
[----:B------:R-:W-:-:S04]  /*7850*/  ISETP.EQ.U32.AND P6, PT, R9, RZ, PT ;  /* 0x000000ff0900720c */ /* 0x000fc80003fc2070 */
[----:B------:R-:W-:Y:S02]  /*7860*/  ISETP.EQ.AND.EX P6, PT, R18, RZ, PT, P6 ;  /* 0x000000ff1200720c */ /* 0x000fe40003fc2360 */
[----:B0-----:R-:W-:-:S04]  /*7870*/  ISETP.GT.U32.AND P5, PT, R5, R20, PT ;  /* 0x000000140500720c */ /* 0x001fc80003fa4070 */
        /* <DEDUP_REMOVED lines=19> */
.L_x_135:
        /* <DEDUP_REMOVED lines=10> */
.L_x_134:
[----:B------:R-:W0:Y:S01]  /*7a50*/  LDCU.64 UR6, c[0x0][0x3d0] ;  /* 0x00007a00ff0677ac */ /* 0x000e220008000a00 */
[----:B------:R-:W2:Y:S01]  /*7a60*/  LDG.E.64 R22, desc[UR18][R36.64] ;  /* 0x0000001224167981 */ /* 0x000ea2000c1e1b00 */
[----:B0-----:R-:W-:-:S04]  /*7a70*/  LEA R20, P0, R5, UR6, 0x3 ;  /* 0x0000000605147c11 */ /* 0x001fc8000f8018ff */
[----:B------:R-:W-:-:S05]  /*7a80*/  LEA.HI.X R21, R5, UR7, R32, 0x3, P0 ;  /* 0x0000000705157c11 */ /* 0x000fca00080f1c20 */
[----:B------:R-:W2:Y:S02]  /*7a90*/  LDG.E.64 R18, desc[UR18][R20.64] ;  /* 0x0000001214127981 */ /* 0x000ea4000c1e1b00 */
[----:B--2---:R-:W-:-:S07]  /*7aa0*/  DADD R18, R18, R22 ;  /* 0x0000000012127229 */ /* 0x004fce0000000016 */
[----:B------:R2:W-:Y:S04]  /*7ab0*/  STG.E.64 desc[UR18][R36.64], R18 ;  /* 0x0000001224007986 */ /* 0x0005e8000c101b12 */
.L_x_136:
[----:B------:R-:W-:Y:S05]  /*7ac0*/  BSYNC.RECONVERGENT B0 ;  /* 0x0000000000007941 */ /* 0x000fea0003800200 */
.L_x_133:
        /* <DEDUP_REMOVED lines=22> */
.L_x_139:
[----:B------:R-:W-:Y:S05]  /*7c30*/  BSYNC.RECONVERGENT B2 ;  /* 0x0000000000027941 */ /* 0x000fea0003800200 */
.L_x_138:
[----:B------:R-:W-:Y:S01]  /*7c40*/  VIADD R0, R3, UR5 ;  /* 0x0000000503007c36 */ /* 0x000fe20008000000 */
[----:B------:R2:W-:Y:S01]  /*7c50*/  STG.E.64 desc[UR18][R36.64], R6 ;  /* 0x0000000624007986 */ /* 0x0005e2000c101b12 */
[----:B------:R-:W-:Y:S02]  /*7c60*/  IMAD.U32 R2, RZ, RZ, UR4 ;  /* 0x00000004ff027e24 */ /* 0x000fe4000f8e00ff */
[--C-:B------:R-:W-:Y:S01]  /*7c70*/  IMAD.MOV.U32 R3, RZ, RZ, R0.reuse ;  /* 0x000000ffff037224 */ /* 0x100fe200078e0000 */
[----:B------:R-:W-:Y:S02]  /*7c80*/  ISETP.LT.U32.AND P0, PT, R0, UR16, PT ;  /* 0x0000001000007c0c */ /* 0x000fe4000bf01070 */
[----:B------:R-:W-:-:S04]  /*7c90*/  SHF.R.S32.HI R5, RZ, 0x1f, R0 ;  /* 0x0000001fff057819 */ /* 0x000fc80000011400 */
[----:B------:R-:W-:-:S13]  /*7ca0*/  ISETP.GT.U32.AND.EX P0, PT, R2, R5, PT, P0 ;  /* 0x000000050200720c */ /* 0x000fda0003f04100 */
[----:B--2---:R-:W-:Y:S05]  /*7cb0*/  @P0 BRA `(.L_x_140) ;  /* 0xfffffff000840947 */ /* 0x004fea000383ffff */
[----:B------:R-:W-:Y:S05]  /*7cc0*/  BSYNC.RECONVERGENT B1 ;  /* 0x0000000000017941 */ /* 0x000fea0003800200 */
.L_x_124:
[----:B------:R-:W-:Y:S05]  /*7cd0*/  WARPSYNC.ALL ;  /* 0x0000000000007948 */ /* 0x000fea0003800000 */
[----:B------:R-:W-:Y:S05]  /*7ce0*/  EXIT ;  /* 0x000000000000794d */ /* 0x000fea0003800000 */
        .weak           $__internal_0_$__cuda_sm20_div_rn_f64_full
        .type           $__internal_0_$__cuda_sm20_div_rn_f64_full,@function
        .size           $__internal_0_$__cuda_sm20_div_rn_f64_full,($__internal_1_$__cuda_sm20_div_u64 - $__internal_0_$__cuda_sm20_div_rn_f64_full)
$__internal_0_$__cuda_sm20_div_rn_f64_full:
[C---:B------:R-:W-:Y:S01]  /*7cf0*/  FSETP.GEU.AND P2, PT, |R19|.reuse, 1.469367938527859385e-39, PT ;  /* 0x001000001300780b */ /* 0x040fe20003f4e200 */
[----:B------:R-:W-:Y:S01]  /*7d00*/  IMAD.MOV.U32 R22, RZ, RZ, 0x1 ;  /* 0x00000001ff167424 */ /* 0x000fe200078e00ff */
[----:B------:R-:W-:Y:S01]  /*7d10*/  LOP3.LUT R20, R19, 0x800fffff, RZ, 0xc0, !PT ;  /* 0x800fffff13147812 */ /* 0x000fe200078ec0ff */
[----:B------:R-:W-:Y:S01]  /*7d20*/  BSSY.RECONVERGENT B0, `(.L_x_141) ;  /* 0x0000055000007945 */ /* 0x000fe20003800200 */
[C---:B------:R-:W-:Y:S02]  /*7d30*/  FSETP.GEU.AND P5, PT, |R9|.reuse, 1.469367938527859385e-39, PT ;  /* 0x001000000900780b */ /* 0x040fe40003fae200 */
[----:B------:R-:W-:Y:S01]  /*7d40*/  LOP3.LUT R21, R20, 0x3ff00000, RZ, 0xfc, !PT ;  /* 0x3ff0000014157812 */ /* 0x000fe200078efcff */
[----:B------:R-:W-:Y:S01]  /*7d50*/  IMAD.MOV.U32 R20, RZ, RZ, R18 ;  /* 0x000000ffff147224 */ /* 0x000fe200078e0012 */
[----:B------:R-:W-:Y:S02]  /*7d60*/  LOP3.LUT R5, R9, 0x7ff00000, RZ, 0xc0, !PT ;  /* 0x7ff0000009057812 */ /* 0x000fe400078ec0ff */
[----:B------:R-:W-:-:S03]  /*7d70*/  LOP3.LUT R28, R19, 0x7ff00000, RZ, 0xc0, !PT ;  /* 0x7ff00000131c7812 */ /* 0x000fc600078ec0ff */
[----:B------:R-:W-:Y:S01]  /*7d80*/  @!P2 DMUL R20, R18, 8.98846567431157953865e+307 ;  /* 0x7fe000001214a828 */ /* 0x000fe20000000000 */
[----:B------:R-:W-:-:S03]  /*7d90*/  ISETP.GE.U32.AND P3, PT, R5, R28, PT ;  /* 0x0000001c0500720c */ /* 0x000fc60003f66070 */
[----:B------:R-:W-:Y:S01]  /*7da0*/  @!P5 LOP3.LUT R6, R19, 0x7ff00000, RZ, 0xc0, !PT ;  /* 0x7ff000001306d812 */ /* 0x000fe200078ec0ff */
[----:B------:R-:W-:Y:S01]  /*7db0*/  @!P5 IMAD.MOV.U32 R30, RZ, RZ, RZ ;  /* 0x000000ffff1ed224 */ /* 0x000fe200078e00ff */
[----:B------:R-:W0:Y:S02]  /*7dc0*/  MUFU.RCP64H R23, R21 ;  /* 0x0000001500177308 */ /* 0x000e240000001800 */
[----:B------:R-:W-:Y:S01]  /*7dd0*/  @!P5 ISETP.GE.U32.AND P6, PT, R5, R6, PT ;  /* 0x000000060500d20c */ /* 0x000fe20003fc6070 */
[----:B------:R-:W-:-:S05]  /*7de0*/  IMAD.MOV.U32 R6, RZ, RZ, 0x1ca00000 ;  /* 0x1ca00000ff067424 */ /* 0x000fca00078e00ff */
[----:B------:R-:W-:Y:S01]  /*7df0*/  @!P5 SEL R27, R6, 0x63400000, !P6 ;  /* 0x63400000061bd807 */ /* 0x000fe20007000000 */
[----:B0-----:R-:W-:-:S08]  /*7e00*/  DFMA R24, R22, -R20, 1 ;  /* 0x3ff000001618742b */ /* 0x001fd00000000814 */
[----:B------:R-:W-:-:S08]  /*7e10*/  DFMA R24, R24, R24, R24 ;  /* 0x000000181818722b */ /* 0x000fd00000000018 */
[----:B------:R-:W-:Y:S01]  /*7e20*/  DFMA R24, R22, R24, R22 ;  /* 0x000000181618722b */ /* 0x000fe20000000016 */
[--C-:B------:R-:W-:Y:S02]  /*7e30*/  @!P5 LOP3.LUT R22, R27, 0x80000000, R9.reuse, 0xf8, !PT ;  /* 0x800000001b16d812 */ /* 0x100fe400078ef809 */
[----:B------:R-:W-:Y:S02]  /*7e40*/  SEL R23, R6, 0x63400000, !P3 ;  /* 0x6340000006177807 */ /* 0x000fe40005800000 */
[----:B------:R-:W-:Y:S01]  /*7e50*/  @!P5 LOP3.LUT R31, R22, 0x100000, RZ, 0xfc, !PT ;  /* 0x00100000161fd812 */ /* 0x000fe200078efcff */
[----:B------:R-:W-:Y:S01]  /*7e60*/  IMAD.MOV.U32 R22, RZ, RZ, R8 ;  /* 0x000000ffff167224 */ /* 0x000fe200078e0008 */
[----:B------:R-:W-:Y:S01]  /*7e70*/  LOP3.LUT R23, R23, 0x800fffff, R9, 0xf8, !PT ;  /* 0x800fffff17177812 */ /* 0x000fe200078ef809 */
[----:B------:R-:W-:-:S05]  /*7e80*/  DFMA R26, R24, -R20, 1 ;  /* 0x3ff00000181a742b */ /* 0x000fca0000000814 */
[----:B------:R-:W-:Y:S01]  /*7e90*/  @!P5 DFMA R22, R22, 2, -R30 ;  /* 0x400000001616d82b */ /* 0x000fe2000000081e */
[----:B------:R-:W-:Y:S02]  /*7ea0*/  IMAD.MOV.U32 R30, RZ, RZ, R5 ;  /* 0x000000ffff1e7224 */ /* 0x000fe400078e0005 */
[----:B------:R-:W-:Y:S01]  /*7eb0*/  DFMA R24, R24, R26, R24 ;  /* 0x0000001a1818722b */ /* 0x000fe20000000018 */
[----:B------:R-:W-:Y:S01]  /*7ec0*/  IMAD.MOV.U32 R31, RZ, RZ, R28 ;  /* 0x000000ffff1f7224 */ /* 0x000fe200078e001c */
[----:B------:R-:W-:-:S05]  /*7ed0*/  @!P2 LOP3.LUT R31, R21, 0x7ff00000, RZ, 0xc0, !PT ;  /* 0x7ff00000151fa812 */ /* 0x000fca00078ec0ff */
[----:B------:R-:W-:Y:S01]  /*7ee0*/  @!P5 LOP3.LUT R30, R23, 0x7ff00000, RZ, 0xc0, !PT ;  /* 0x7ff00000171ed812 */ /* 0x000fe200078ec0ff */
[----:B------:R-:W-:Y:S01]  /*7ef0*/  VIADD R33, R31, 0xffffffff ;  /* 0xffffffff1f217836 */ /* 0x000fe20000000000 */
[----:B------:R-:W-:-:S03]  /*7f00*/  DMUL R26, R24, R22 ;  /* 0x00000016181a7228 */ /* 0x000fc60000000000 */
[----:B------:R-:W-:-:S05]  /*7f10*/  VIADD R32, R30, 0xffffffff ;  /* 0xffffffff1e207836 */ /* 0x000fca0000000000 */
[----:B------:R-:W-:Y:S01]  /*7f20*/  ISETP.GT.U32.AND P2, PT, R32, 0x7feffffe, PT ;  /* 0x7feffffe2000780c */ /* 0x000fe20003f44070 */
[----:B------:R-:W-:-:S03]  /*7f30*/  DFMA R28, R26, -R20, R22 ;  /* 0x800000141a1c722b */ /* 0x000fc60000000016 */
[----:B------:R-:W-:-:S05]  /*7f40*/  ISETP.GT.U32.OR P2, PT, R33, 0x7feffffe, P2 ;  /* 0x7feffffe2100780c */ /* 0x000fca0001744470 */
[----:B------:R-:W-:-:S08]  /*7f50*/  DFMA R28, R24, R28, R26 ;  /* 0x0000001c181c722b */ /* 0x000fd0000000001a */
[----:B------:R-:W-:Y:S05]  /*7f60*/  @P2 BRA `(.L_x_142) ;  /* 0x00000000006c2947 */ /* 0x000fea0003800000 */
[----:B------:R-:W-:-:S04]  /*7f70*/  LOP3.LUT R8, R19, 0x7ff00000, RZ, 0xc0, !PT ;  /* 0x7ff0000013087812 */ /* 0x000fc800078ec0ff */
[CC--:B------:R-:W-:Y:S02]  /*7f80*/  VIADDMNMX R9, R5.reuse, -R8.reuse, 0xb9600000, !PT ;  /* 0xb960000005097446 */ /* 0x0c0fe40007800908 */
[----:B------:R-:W-:Y:S01]  /*7f90*/  ISETP.GE.U32.AND P2, PT, R5, R8, PT ;  /* 0x000000080500720c */ /* 0x000fe20003f46070 */
[----:B------:R-:W-:Y:S01]  /*7fa0*/  IMAD.MOV.U32 R8, RZ, RZ, RZ ;  /* 0x000000ffff087224 */ /* 0x000fe200078e00ff */
[----:B------:R-:W-:Y:S02]  /*7fb0*/  VIMNMX R5, PT, PT, R9, 0x46a00000, PT ;  /* 0x46a0000009057848 */ /* 0x000fe40003fe0100 */
[----:B------:R-:W-:-:S05]  /*7fc0*/  SEL R6, R6, 0x63400000, !P2 ;  /* 0x6340000006067807 */ /* 0x000fca0005000000 */
[----:B------:R-:W-:-:S04]  /*7fd0*/  IMAD.IADD R5, R5, 0x1, -R6 ;  /* 0x0000000105057824 */ /* 0x000fc800078e0a06 */
[----:B------:R-:W-:-:S06]  /*7fe0*/  VIADD R9, R5, 0x7fe00000 ;  /* 0x7fe0000005097836 */ /* 0x000fcc0000000000 */
[----:B------:R-:W-:-:S10]  /*7ff0*/  DMUL R24, R28, R8 ;  /* 0x000000081c187228 */ /* 0x000fd40000000000 */
[----:B------:R-:W-:-:S13]  /*8000*/  FSETP.GTU.AND P2, PT, |R25|, 1.469367938527859385e-39, PT ;  /* 0x001000001900780b */ /* 0x000fda0003f4c200 */
[----:B------:R-:W-:Y:S05]  /*8010*/  @P2 BRA `(.L_x_143) ;  /* 0x0000000000942947 */ /* 0x000fea0003800000 */
[----:B------:R-:W-:-:S06]  /*8020*/  DFMA R20, R28, -R20, R22 ;  /* 0x800000141c14722b */ /* 0x000fcc0000000016 */
[----:B------:R-:W-:-:S04]  /*8030*/  IMAD.MOV.U32 R20, RZ, RZ, RZ ;  /* 0x000000ffff147224 */ /* 0x000fc800078e00ff */
[C---:B------:R-:W-:Y:S02]  /*8040*/  FSETP.NEU.AND P2, PT, R21.reuse, RZ, PT ;  /* 0x000000ff1500720b */ /* 0x040fe40003f4d000 */
[----:B------:R-:W-:-:S04]  /*8050*/  LOP3.LUT R19, R21, 0x80000000, R19, 0x48, !PT ;  /* 0x8000000015137812 */ /* 0x000fc800078e4813 */
[----:B------:R-:W-:-:S07]  /*8060*/  LOP3.LUT R21, R19, R9, RZ, 0xfc, !PT ;  /* 0x0000000913157212 */ /* 0x000fce00078efcff */
[----:B------:R-:W-:Y:S05]  /*8070*/  @!P2 BRA `(.L_x_143) ;  /* 0x00000000007ca947 */ /* 0x000fea0003800000 */
[----:B------:R-:W-:Y:S01]  /*8080*/  IMAD.MOV R9, RZ, RZ, -R5 ;  /* 0x000000ffff097224 */ /* 0x000fe200078e0a05 */
[----:B------:R-:W-:Y:S01]  /*8090*/  DMUL.RP R20, R28, R20 ;  /* 0x000000141c147228 */ /* 0x000fe20000008000 */
[----:B------:R-:W-:Y:S01]  /*80a0*/  IMAD.MOV.U32 R8, RZ, RZ, RZ ;  /* 0x000000ffff087224 */ /* 0x000fe200078e00ff */
[----:B------:R-:W-:-:S05]  /*80b0*/  IADD3 R5, PT, PT, -R5, -0x43300000, RZ ;  /* 0xbcd0000005057810 */ /* 0x000fca0007ffe1ff */
[----:B------:R-:W-:-:S03]  /*80c0*/  DFMA R8, R24, -R8, R28 ;  /* 0x800000081808722b */ /* 0x000fc6000000001c */
[----:B------:R-:W-:-:S07]  /*80d0*/  LOP3.LUT R19, R21, R19, RZ, 0x3c, !PT ;  /* 0x0000001315137212 */ /* 0x000fce00078e3cff */
[----:B------:R-:W-:-:S04]  /*80e0*/  FSETP.NEU.AND P2, PT, |R9|, R5, PT ;  /* 0x000000050900720b */ /* 0x000fc80003f4d200 */
[----:B------:R-:W-:Y:S02]  /*80f0*/  FSEL R24, R20, R24, !P2 ;  /* 0x0000001814187208 */ /* 0x000fe40005000000 */
[----:B------:R-:W-:Y:S01]  /*8100*/  FSEL R25, R19, R25, !P2 ;  /* 0x0000001913197208 */ /* 0x000fe20005000000 */
[----:B------:R-:W-:Y:S06]  /*8110*/  BRA `(.L_x_143) ;  /* 0x0000000000547947 */ /* 0x000fec0003800000 */
.L_x_142:
[----:B------:R-:W-:-:S14]  /*8120*/  DSETP.NAN.AND P2, PT, R8, R8, PT ;  /* 0x000000080800722a */ /* 0x000fdc0003f48000 */
[----:B------:R-:W-:Y:S05]  /*8130*/  @P2 BRA `(.L_x_144) ;  /* 0x0000000000442947 */ /* 0x000fea0003800000 */
[----:B------:R-:W-:-:S14]  /*8140*/  DSETP.NAN.AND P2, PT, R18, R18, PT ;  /* 0x000000121200722a */ /* 0x000fdc0003f48000 */
[----:B------:R-:W-:Y:S05]  /*8150*/  @P2 BRA `(.L_x_145) ;  /* 0x0000000000302947 */ /* 0x000fea0003800000 */
[----:B------:R-:W-:Y:S01]  /*8160*/  ISETP.NE.AND P2, PT, R30, R31, PT ;  /* 0x0000001f1e00720c */ /* 0x000fe20003f45270 */
[----:B------:R-:W-:Y:S02]  /*8170*/  IMAD.MOV.U32 R24, RZ, RZ, 0x0 ;  /* 0x00000000ff187424 */ /* 0x000fe400078e00ff */
[----:B------:R-:W-:-:S10]  /*8180*/  IMAD.MOV.U32 R25, RZ, RZ, -0x80000 ;  /* 0xfff80000ff197424 */ /* 0x000fd400078e00ff */
[----:B------:R-:W-:Y:S05]  /*8190*/  @!P2 BRA `(.L_x_143) ;  /* 0x000000000034a947 */ /* 0x000fea0003800000 */
[----:B------:R-:W-:Y:S02]  /*81a0*/  ISETP.NE.AND P2, PT, R30, 0x7ff00000, PT ;  /* 0x7ff000001e00780c */ /* 0x000fe40003f45270 */
[----:B------:R-:W-:Y:S02]  /*81b0*/  LOP3.LUT R25, R9, 0x80000000, R19, 0x48, !PT ;  /* 0x8000000009197812 */ /* 0x000fe400078e4813 */
[----:B------:R-:W-:-:S13]  /*81c0*/  ISETP.EQ.OR P2, PT, R31, RZ, !P2 ;  /* 0x000000ff1f00720c */ /* 0x000fda0005742670 */
[----:B------:R-:W-:Y:S01]  /*81d0*/  @P2 LOP3.LUT R5, R25, 0x7ff00000, RZ, 0xfc, !PT ;  /* 0x7ff0000019052812 */ /* 0x000fe200078efcff */
[----:B------:R-:W-:Y:S02]  /*81e0*/  @!P2 IMAD.MOV.U32 R24, RZ, RZ, RZ ;  /* 0x000000ffff18a224 */ /* 0x000fe400078e00ff */
[----:B------:R-:W-:Y:S02]  /*81f0*/  @P2 IMAD.MOV.U32 R24, RZ, RZ, RZ ;  /* 0x000000ffff182224 */ /* 0x000fe400078e00ff */
[----:B------:R-:W-:Y:S01]  /*8200*/  @P2 IMAD.MOV.U32 R25, RZ, RZ, R5 ;  /* 0x000000ffff192224 */ /* 0x000fe200078e0005 */
[----:B------:R-:W-:Y:S06]  /*8210*/  BRA `(.L_x_143) ;  /* 0x0000000000147947 */ /* 0x000fec0003800000 */
.L_x_145:
[----:B------:R-:W-:Y:S01]  /*8220*/  LOP3.LUT R25, R19, 0x80000, RZ, 0xfc, !PT ;  /* 0x0008000013197812 */ /* 0x000fe200078efcff */
[----:B------:R-:W-:Y:S01]  /*8230*/  IMAD.MOV.U32 R24, RZ, RZ, R18 ;  /* 0x000000ffff187224 */ /* 0x000fe200078e0012 */
[----:B------:R-:W-:Y:S06]  /*8240*/  BRA `(.L_x_143) ;  /* 0x0000000000087947 */ /* 0x000fec0003800000 */
.L_x_144:
[----:B------:R-:W-:Y:S01]  /*8250*/  LOP3.LUT R25, R9, 0x80000, RZ, 0xfc, !PT ;  /* 0x0008000009197812 */ /* 0x000fe200078efcff */
[----:B------:R-:W-:-:S07]  /*8260*/  IMAD.MOV.U32 R24, RZ, RZ, R8 ;  /* 0x000000ffff187224 */ /* 0x000fce00078e0008 */
.L_x_143:
[----:B------:R-:W-:Y:S05]  /*8270*/  BSYNC.RECONVERGENT B0 ;  /* 0x0000000000007941 */ /* 0x000fea0003800200 */
.L_x_141:
[----:B------:R-:W-:Y:S02]  /*8280*/  IMAD.MOV.U32 R8, RZ, RZ, R0 ;  /* 0x000000ffff087224 */ /* 0x000fe400078e0000 */
[----:B------:R-:W-:Y:S02]  /*8290*/  IMAD.MOV.U32 R9, RZ, RZ, 0x0 ;  /* 0x00000000ff097424 */ /* 0x000fe400078e00ff */
[----:B------:R-:W-:Y:S02]  /*82a0*/  IMAD.MOV.U32 R6, RZ, RZ, R24 ;  /* 0x000000ffff067224 */ /* 0x000fe400078e0018 */
[----:B------:R-:W-:Y:S05]  /*82b0*/  RET.REL.NODEC R8 `(_Z12solve_kernelP17curandStateXORWOWPdS1_yyyddddS1_S1_) ;  /* 0xffffff7c08507950 */ /* 0x000fea0003c3ffff */
        .weak           $__internal_1_$__cuda_sm20_div_u64
        .type           $__internal_1_$__cuda_sm20_div_u64,@function
        .size           $__internal_1_$__cuda_sm20_div_u64,($_Z12solve_kernelP17curandStateXORWOWPdS1_yyyddddS1_S1_$__internal_accurate_pow - $__internal_1_$__cuda_sm20_div_u64)
$__internal_1_$__cuda_sm20_div_u64:
[----:B------:R-:W0:Y:S08]  /*82c0*/  I2F.U64.RP R22, R18 ;  /* 0x0000001200167312 */ /* 0x000e300000309000 */
[----:B0-----:R-:W0:Y:S02]  /*82d0*/  MUFU.RCP R22, R22 ;  /* 0x0000001600167308 */ /* 0x001e240000001000 */
[----:B0-----:R-:W-:-:S06]  /*82e0*/  VIADD R8, R22, 0x1ffffffe ;  /* 0x1ffffffe16087836 */ /* 0x001fcc0000000000 */
[----:B------:R-:W0:Y:S02]  /*82f0*/  F2I.U64.TRUNC R8, R8 ;  /* 0x0000000800087311 */ /* 0x000e24000020d800 */
[----:B0-----:R-:W-:-:S04]  /*8300*/  IMAD.WIDE.U32 R20, R8, R18, RZ ;  /* 0x0000001208147225 */ /* 0x001fc800078e00ff */
[----:B------:R-:W-:Y:S01]  /*8310*/  IMAD R21, R8, R19, R21 ;  /* 0x0000001308157224 */ /* 0x000fe200078e0215 */
[----:B------:R-:W-:-:S03]  /*8320*/  IADD3 R23, P2, PT, RZ, -R20, RZ ;  /* 0x80000014ff177210 */ /* 0x000fc60007f5e0ff */
[----:B------:R-:W-:Y:S02]  /*8330*/  IMAD R21, R9, R18, R21 ;  /* 0x0000001209157224 */ /* 0x000fe400078e0215 */
[----:B------:R-:W-:-:S04]  /*8340*/  IMAD.HI.U32 R20, R8, R23, RZ ;  /* 0x0000001708147227 */ /* 0x000fc800078e00ff */
[----:B------:R-:W-:Y:S02]  /*8350*/  IMAD.X R25, RZ, RZ, ~R21, P2 ;  /* 0x000000ffff197224 */ /* 0x000fe400010e0e15 */
[----:B------:R-:W-:Y:S02]  /*8360*/  IMAD.MOV.U32 R21, RZ, RZ, R8 ;  /* 0x000000ffff157224 */ /* 0x000fe400078e0008 */
[-C--:B------:R-:W-:Y:S02]  /*8370*/  IMAD R27, R9, R25.reuse, RZ ;  /* 0x00000019091b7224 */ /* 0x080fe400078e02ff */
[----:B------:R-:W-:-:S04]  /*8380*/  IMAD.WIDE.U32 R20, P2, R8, R25, R20 ;  /* 0x0000001908147225 */ /* 0x000fc80007840014 */
[----:B------:R-:W-:-:S04]  /*8390*/  IMAD.HI.U32 R25, R9, R25, RZ ;  /* 0x0000001909197227 */ /* 0x000fc800078e00ff */
[----:B------:R-:W-:-:S05]  /*83a0*/  IMAD.HI.U32 R20, P3, R9, R23, R20 ;  /* 0x0000001709147227 */ /* 0x000fca0007860014 */
[----:B------:R-:W-:Y:S01]  /*83b0*/  IADD3 R21, P5, PT, R27, R20, RZ ;  /* 0x000000141b157210 */ /* 0x000fe20007fbe0ff */
[----:B------:R-:W-:-:S04]  /*83c0*/  IMAD.X R20, R25, 0x1, R9, P2 ;  /* 0x0000000119147824 */ /* 0x000fc800010e0609 */
[----:B------:R-:W-:Y:S01]  /*83d0*/  IMAD.WIDE.U32 R8, R21, R18, RZ ;  /* 0x0000001215087225 */ /* 0x000fe200078e00ff */
[----:B------:R-:W-:-:S03]  /*83e0*/  IADD3.X R23, PT, PT, RZ, RZ, R20, P5, P3 ;  /* 0x000000ffff177210 */ /* 0x000fc60002fe6414 */
[----:B------:R-:W-:Y:S01]  /*83f0*/  IMAD R9, R21, R19, R9 ;  /* 0x0000001315097224 */ /* 0x000fe200078e0209 */
[----:B------:R-:W-:-:S03]  /*8400*/  IADD3 R25, P2, PT, RZ, -R8, RZ ;  /* 0x80000008ff197210 */ /* 0x000fc60007f5e0ff */
[----:B------:R-:W-:Y:S02]  /*8410*/  IMAD R9, R23, R18, R9 ;  /* 0x0000001217097224 */ /* 0x000fe400078e0209 */
[----:B------:R-:W-:-:S04]  /*8420*/  IMAD.HI.U32 R20, R21, R25, RZ ;  /* 0x0000001915147227 */ /* 0x000fc800078e00ff */
[----:B------:R-:W-:Y:S02]  /*8430*/  IMAD.X R8, RZ, RZ, ~R9, P2 ;  /* 0x000000ffff087224 */ /* 0x000fe400010e0e09 */
[----:B------:R-:W-:Y:S02]  /*8440*/  IMAD.MOV.U32 R9, RZ, RZ, RZ ;  /* 0x000000ffff097224 */ /* 0x000fe400078e00ff */
[----:B------:R-:W-:-:S04]  /*8450*/  IMAD.WIDE.U32 R20, P2, R21, R8, R20 ;  /* 0x0000000815147225 */ /* 0x000fc80007840014 */
[C---:B------:R-:W-:Y:S02]  /*8460*/  IMAD R22, R23.reuse, R8, RZ ;  /* 0x0000000817167224 */ /* 0x040fe400078e02ff */
[----:B------:R-:W-:-:S04]  /*8470*/  IMAD.HI.U32 R21, P3, R23, R25, R20 ;  /* 0x0000001917157227 */ /* 0x000fc80007860014 */
[----:B------:R-:W-:Y:S01]  /*8480*/  IMAD.HI.U32 R8, R23, R8, RZ ;  /* 0x0000000817087227 */ /* 0x000fe200078e00ff */
[----:B------:R-:W-:-:S03]  /*8490*/  IADD3 R21, P5, PT, R22, R21, RZ ;  /* 0x0000001516157210 */ /* 0x000fc60007fbe0ff */
[----:B------:R-:W-:Y:S02]  /*84a0*/  IMAD.X R23, R8, 0x1, R23, P2 ;  /* 0x0000000108177824 */ /* 0x000fe400010e0617 */
[----:B------:R-:W-:-:S03]  /*84b0*/  IMAD.HI.U32 R8, R21, R0, RZ ;  /* 0x0000000015087227 */ /* 0x000fc600078e00ff */
[----:B------:R-:W-:Y:S01]  /*84c0*/  IADD3.X R23, PT, PT, RZ, RZ, R23, P5, P3 ;  /* 0x000000ffff177210 */ /* 0x000fe20002fe6417 */
[----:B------:R-:W-:-:S04]  /*84d0*/  IMAD.WIDE.U32 R8, R21, R5, R8 ;  /* 0x0000000515087225 */ /* 0x000fc800078e0008 */
[C---:B------:R-:W-:Y:S02]  /*84e0*/  IMAD R21, R23.reuse, R5, RZ ;  /* 0x0000000517157224 */ /* 0x040fe400078e02ff */
[----:B------:R-:W-:-:S04]  /*84f0*/  IMAD.HI.U32 R8, P2, R23, R0, R8 ;  /* 0x0000000017087227 */ /* 0x000fc80007840008 */
[----:B------:R-:W-:Y:S01]  /*8500*/  IMAD.HI.U32 R20, R23, R5, RZ ;  /* 0x0000000517147227 */ /* 0x000fe200078e00ff */
[----:B------:R-:W-:-:S03]  /*8510*/  IADD3 R21, P3, PT, R21, R8, RZ ;  /* 0x0000000815157210 */ /* 0x000fc60007f7e0ff */
[----:B------:R-:W-:Y:S02]  /*8520*/  IMAD.X R20, RZ, RZ, R20, P2 ;  /* 0x000000ffff147224 */ /* 0x000fe400010e0614 */
[----:B------:R-:W-:-:S04]  /*8530*/  IMAD.WIDE.U32 R8, R21, R18, RZ ;  /* 0x0000001215087225 */ /* 0x000fc800078e00ff */
[----:B------:R-:W-:Y:S01]  /*8540*/  IMAD.X R23, RZ, RZ, R20, P3 ;  /* 0x000000ffff177224 */ /* 0x000fe200018e0614 */
[----:B------:R-:W-:Y:S01]  /*8550*/  IADD3 R25, P3, PT, -R8, R0, RZ ;  /* 0x0000000008197210 */ /* 0x000fe20007f7e1ff */
[----:B------:R-:W-:-:S03]  /*8560*/  IMAD R9, R21, R19, R9 ;  /* 0x0000001315097224 */ /* 0x000fc600078e0209 */
[-C--:B------:R-:W-:Y:S01]  /*8570*/  ISETP.GE.U32.AND P2, PT, R25, R18.reuse, PT ;  /* 0x000000121900720c */ /* 0x080fe20003f46070 */
[----:B------:R-:W-:-:S04]  /*8580*/  IMAD R8, R23, R18, R9 ;  /* 0x0000001217087224 */ /* 0x000fc800078e0209 */
[----:B------:R-:W-:Y:S01]  /*8590*/  IMAD.X R24, R5, 0x1, ~R8, P3 ;  /* 0x0000000105187824 */ /* 0x000fe200018e0e08 */
[----:B------:R-:W-:Y:S02]  /*85a0*/  IADD3 R8, P5, PT, R21, 0x1, RZ ;  /* 0x0000000115087810 */ /* 0x000fe40007fbe0ff */
[----:B------:R-:W-:Y:S02]  /*85b0*/  IADD3 R9, P3, PT, -R18, R25, RZ ;  /* 0x0000001912097210 */ /* 0x000fe40007f7e1ff */
[C---:B------:R-:W-:Y:S01]  /*85c0*/  ISETP.GE.U32.AND.EX P2, PT, R24.reuse, R19, PT, P2 ;  /* 0x000000131800720c */ /* 0x040fe20003f46120 */
[----:B------:R-:W-:Y:S02]  /*85d0*/  IMAD.X R20, RZ, RZ, R23, P5 ;  /* 0x000000ffff147224 */ /* 0x000fe400028e0617 */
[----:B------:R-:W-:Y:S01]  /*85e0*/  IMAD.X R22, R24, 0x1, ~R19, P3 ;  /* 0x0000000118167824 */ /* 0x000fe200018e0e13 */
[----:B------:R-:W-:Y:S02]  /*85f0*/  SEL R21, R8, R21, P2 ;  /* 0x0000001508157207 */ /* 0x000fe40001000000 */
[----:B------:R-:W-:-:S02]  /*8600*/  SEL R9, R9, R25, P2 ;  /* 0x0000001909097207 */ /* 0x000fc40001000000 */
[----:B------:R-:W-:Y:S02]  /*8610*/  SEL R20, R20, R23, P2 ;  /* 0x0000001714147207 */ /* 0x000fe40001000000 */
[----:B------:R-:W-:Y:S02]  /*8620*/  IADD3 R8, P5, PT, R21, 0x1, RZ ;  /* 0x0000000115087810 */ /* 0x000fe40007fbe0ff */
[----:B------:R-:W-:Y:S02]  /*8630*/  SEL R22, R22, R24, P2 ;  /* 0x0000001816167207 */ /* 0x000fe40001000000 */
[----:B------:R-:W-:Y:S01]  /*8640*/  ISETP.GE.U32.AND P2, PT, R9, R18, PT ;  /* 0x000000120900720c */ /* 0x000fe20003f46070 */
[----:B------:R-:W-:Y:S01]  /*8650*/  IMAD.X R9, RZ, RZ, R20, P5 ;  /* 0x000000ffff097224 */ /* 0x000fe200028e0614 */
[----:B------:R-:W-:Y:S01]  /*8660*/  ISETP.NE.U32.AND P3, PT, R18, RZ, PT ;  /* 0x000000ff1200720c */ /* 0x000fe20003f65070 */
[----:B------:R-:W-:Y:S01]  /*8670*/  IMAD.MOV.U32 R18, RZ, RZ, R6 ;  /* 0x000000ffff127224 */ /* 0x000fe200078e0006 */
[----:B------:R-:W-:-:S02]  /*8680*/  ISETP.GE.U32.AND.EX P2, PT, R22, R19, PT, P2 ;  /* 0x000000131600720c */ /* 0x000fc40003f46120 */
[----:B------:R-:W-:Y:S01]  /*8690*/  ISETP.NE.AND.EX P3, PT, R19, RZ, PT, P3 ;  /* 0x000000ff1300720c */ /* 0x000fe20003f65330 */
[----:B------:R-:W-:Y:S01]  /*86a0*/  IMAD.MOV.U32 R19, RZ, RZ, 0x0 ;  /* 0x00000000ff137424 */ /* 0x000fe200078e00ff */
[----:B------:R-:W-:Y:S02]  /*86b0*/  SEL R8, R8, R21, P2 ;  /* 0x0000001508087207 */ /* 0x000fe40001000000 */
[----:B------:R-:W-:Y:S02]  /*86c0*/  SEL R9, R9, R20, P2 ;  /* 0x0000001409097207 */ /* 0x000fe40001000000 */
[----:B------:R-:W-:Y:S02]  /*86d0*/  SEL R8, R8, 0xffffffff, P3 ;  /* 0xffffffff08087807 */ /* 0x000fe40001800000 */
[----:B------:R-:W-:Y:S01]  /*86e0*/  SEL R9, R9, 0xffffffff, P3 ;  /* 0xffffffff09097807 */ /* 0x000fe20001800000 */
[----:B------:R-:W-:Y:S06]  /*86f0*/  RET.REL.NODEC R18 `(_Z12solve_kernelP17curandStateXORWOWPdS1_yyyddddS1_S1_) ;  /* 0xffffff7812407950 */ /* 0x000fec0003c3ffff */
        .type           $_Z12solve_kernelP17curandStateXORWOWPdS1_yyyddddS1_S1_$__internal_accurate_pow,@function
        .size           $_Z12solve_kernelP17curandStateXORWOWPdS1_yyyddddS1_S1_$__internal_accurate_pow,(.L_x_160 - $_Z12solve_kernelP17curandStateXORWOWPdS1_yyyddddS1_S1_$__internal_accurate_pow)
$_Z12solve_kernelP17curandStateXORWOWPdS1_yyyddddS1_S1_$__internal_accurate_pow:
[----:B------:R-:W-:Y:S01]  /*8700*/  ISETP.GT.U32.AND P2, PT, R5, 0xfffff, PT ;  /* 0x000fffff0500780c */ /* 0x000fe20003f44070 */
[--C-:B------:R-:W-:Y:S01]  /*8710*/  IMAD.MOV.U32 R21, RZ, RZ, R5.reuse ;  /* 0x000000ffff157224 */ /* 0x100fe200078e0005 */
[----:B------:R-:W-:Y:S01]  /*8720*/  UMOV UR14, 0x7d2cafe2 ;  /* 0x7d2cafe2000e7882 */ /* 0x000fe20000000000 */
[----:B------:R-:W-:Y:S01]  /*8730*/  UMOV UR15, 0x3eb0f5ff ;  /* 0x3eb0f5ff000f7882 */ /* 0x000fe20000000000 */
[----:B------:R-:W-:Y:S01]  /*8740*/  SHF.R.U32.HI R5, RZ, 0x14, R5 ;  /* 0x00000014ff057819 */ /* 0x000fe20000011605 */
[----:B------:R-:W-:Y:S01]  /*8750*/  UMOV UR24, 0xfefa39ef ;  /* 0xfefa39ef00187882 */ /* 0x000fe20000000000 */
[----:B------:R-:W-:Y:S01]  /*8760*/  UMOV UR25, 0x3fe62e42 ;  /* 0x3fe62e4200197882 */ /* 0x000fe20000000000 */
[----:B------:R-:W-:-:S04]  /*8770*/  USHF.L.U32 UR13, UR7, 0x1, URZ ;  /* 0x00000001070d7899 */ /* 0x000fc800080006ff */
[----:B------:R-:W-:Y:S02]  /*8780*/  UISETP.GT.U32.AND UP1, UPT, UR13, -0x2000001, UPT ;  /* 0xfdffffff0d00788c */ /* 0x000fe4000bf24070 */
[----:B------:R-:W-:-:S10]  /*8790*/  @!P2 DMUL R18, R20, 1.80143985094819840000e+16 ;  /* 0x435000001412a828 */ /* 0x000fd40000000000 */
[----:B------:R-:W-:Y:S01]  /*87a0*/  @!P2 IMAD.MOV.U32 R21, RZ, RZ, R19 ;  /* 0x000000ffff15a224 */ /* 0x000fe200078e0013 */
[----:B------:R-:W-:Y:S01]  /*87b0*/  @!P2 LEA.HI R5, R19, 0xffffffca, RZ, 0xc ;  /* 0xffffffca1305a811 */ /* 0x000fe200078f60ff */
[----:B------:R-:W-:Y:S02]  /*87c0*/  @!P2 IMAD.MOV.U32 R20, RZ, RZ, R18 ;  /* 0x000000ffff14a224 */ /* 0x000fe400078e0012 */
[----:B------:R-:W-:Y:S01]  /*87d0*/  IMAD.MOV.U32 R19, RZ, RZ, 0x43300000 ;  /* 0x43300000ff137424 */ /* 0x000fe200078e00ff */
[----:B------:R-:W-:Y:S01]  /*87e0*/  LOP3.LUT R21, R21, 0x800fffff, RZ, 0xc0, !PT ;  /* 0x800fffff15157812 */ /* 0x000fe200078ec0ff */
[----:B------:R-:W-:Y:S02]  /*87f0*/  IMAD.MOV.U32 R24, RZ, RZ, R20 ;  /* 0x000000ffff187224 */ /* 0x000fe400078e0014 */
[----:B------:R-:W-:Y:S01]  /*8800*/  IMAD.MOV.U32 R20, RZ, RZ, RZ ;  /* 0x000000ffff147224 */ /* 0x000fe200078e00ff */
[----:B------:R-:W-:-:S04]  /*8810*/  LOP3.LUT R21, R21, 0x3ff00000, RZ, 0xfc, !PT ;  /* 0x3ff0000015157812 */ /* 0x000fc800078efcff */
[----:B------:R-:W-:Y:S01]  /*8820*/  ISETP.GE.U32.AND P3, PT, R21, 0x3ff6a09f, PT ;  /* 0x3ff6a09f1500780c */ /* 0x000fe20003f66070 */
[----:B------:R-:W-:-:S12]  /*8830*/  IMAD.MOV.U32 R25, RZ, RZ, R21 ;  /* 0x000000ffff197224 */ /* 0x000fd800078e0015 */
[----:B------:R-:W-:-:S04]  /*8840*/  @P3 VIADD R18, R25, 0xfff00000 ;  /* 0xfff0000019123836 */ /* 0x000fc80000000000 */
[----:B------:R-:W-:Y:S02]  /*8850*/  @P3 IMAD.MOV.U32 R25, RZ, RZ, R18 ;  /* 0x000000ffff193224 */ /* 0x000fe400078e0012 */
[C---:B------:R-:W-:Y:S02]  /*8860*/  VIADD R18, R5.reuse, 0xfffffc01 ;  /* 0xfffffc0105127836 */ /* 0x040fe40000000000 */
[----:B------:R-:W-:Y:S02]  /*8870*/  @P3 VIADD R18, R5, 0xfffffc02 ;  /* 0xfffffc0205123836 */ /* 0x000fe40000000000 */
[C---:B------:R-:W-:Y:S02]  /*8880*/  DADD R26, R24.reuse, 1 ;  /* 0x3ff00000181a7429 */ /* 0x040fe40000000000 */
[----:B------:R-:W-:Y:S01]  /*8890*/  DADD R24, R24, -1 ;  /* 0xbff0000018187429 */ /* 0x000fe20000000000 */
[----:B------:R-:W-:-:S03]  /*88a0*/  LOP3.LUT R18, R18, 0x80000000, RZ, 0x3c, !PT ;  /* 0x8000000012127812 */ /* 0x000fc600078e3cff */
[----:B------:R-:W0:Y:S02]  /*88b0*/  MUFU.RCP64H R21, R27 ;  /* 0x0000001b00157308 */ /* 0x000e240000001800 */
[----:B0-----:R-:W-:-:S08]  /*88c0*/  DFMA R32, -R26, R20, 1 ;  /* 0x3ff000001a20742b */ /* 0x001fd00000000114 */
[----:B------:R-:W-:-:S08]  /*88d0*/  DFMA R32, R32, R32, R32 ;  /* 0x000000202020722b */ /* 0x000fd00000000020 */
[----:B------:R-:W-:Y:S01]  /*88e0*/  DFMA R32, R20, R32, R20 ;  /* 0x000000201420722b */ /* 0x000fe20000000014 */
[----:B------:R-:W-:Y:S02]  /*88f0*/  IMAD.MOV.U32 R20, RZ, RZ, 0x41ad3b5a ;  /* 0x41ad3b5aff147424 */ /* 0x000fe400078e00ff */
[----:B------:R-:W-:-:S05]  /*8900*/  IMAD.MOV.U32 R21, RZ, RZ, 0x3ed0f5d2 ;  /* 0x3ed0f5d2ff157424 */ /* 0x000fca00078e00ff */
[----:B------:R-:W-:-:S08]  /*8910*/  DMUL R22, R24, R32 ;  /* 0x0000002018167228 */ /* 0x000fd00000000000 */
[----:B------:R-:W-:-:S08]  /*8920*/  DFMA R22, R24, R32, R22 ;  /* 0x000000201816722b */ /* 0x000fd00000000016 */
[CC--:B------:R-:W-:Y:S02]  /*8930*/  DMUL R28, R22.reuse, R22.reuse ;  /* 0x00000016161c7228 */ /* 0x0c0fe40000000000 */
[----:B------:R-:W-:-:S06]  /*8940*/  DMUL R34, R22, R22 ;  /* 0x0000001616227228 */ /* 0x000fcc0000000000 */
[----:B------:R-:W-:Y:S01]  /*8950*/  DFMA R20, R28, UR14, R20 ;  /* 0x0000000e1c147c2b */ /* 0x000fe20008000014 */
[----:B------:R-:W-:Y:S01]  /*8960*/  UMOV UR14, 0x75488a3f ;  /* 0x75488a3f000e7882 */ /* 0x000fe20000000000 */
[----:B------:R-:W-:-:S06]  /*8970*/  UMOV UR15, 0x3ef3b20a ;  /* 0x3ef3b20a000f7882 */ /* 0x000fcc0000000000 */
[----:B------:R-:W-:Y:S01]  /*8980*/  DFMA R26, R28, R20, UR14 ;  /* 0x0000000e1c1a7e2b */ /* 0x000fe20008000014 */
[----:B------:R-:W-:Y:S01]  /*8990*/  UMOV UR14, 0xe4faecd5 ;  /* 0xe4faecd5000e7882 */ /* 0x000fe20000000000 */
[----:B------:R-:W-:Y:S01]  /*89a0*/  UMOV UR15, 0x3f1745cd ;  /* 0x3f1745cd000f7882 */ /* 0x000fe20000000000 */
[----:B------:R-:W-:-:S05]  /*89b0*/  DADD R20, R24, -R22 ;  /* 0x0000000018147229 */ /* 0x000fca0000000816 */
[----:B------:R-:W-:Y:S01]  /*89c0*/  DFMA R26, R28, R26, UR14 ;  /* 0x0000000e1c1a7e2b */ /* 0x000fe2000800001a */
[----:B------:R-:W-:Y:S01]  /*89d0*/  UMOV UR14, 0x258a578b ;  /* 0x258a578b000e7882 */ /* 0x000fe20000000000 */
[----:B------:R-:W-:Y:S01]  /*89e0*/  UMOV UR15, 0x3f3c71c7 ;  /* 0x3f3c71c7000f7882 */ /* 0x000fe20000000000 */
[----:B------:R-:W-:-:S05]  /*89f0*/  DADD R20, R20, R20 ;  /* 0x0000000014147229 */ /* 0x000fca0000000014 */
[----:B------:R-:W-:Y:S01]  /*8a00*/  DFMA R26, R28, R26, UR14 ;  /* 0x0000000e1c1a7e2b */ /* 0x000fe2000800001a */
[----:B------:R-:W-:Y:S01]  /*8a10*/  UMOV UR14, 0x9242b910 ;  /* 0x9242b910000e7882 */ /* 0x000fe20000000000 */
[----:B------:R-:W-:Y:S01]  /*8a20*/  UMOV UR15, 0x3f624924 ;  /* 0x3f624924000f7882 */ /* 0x000fe20000000000 */
[----:B------:R-:W-:-:S05]  /*8a30*/  DFMA R20, R24, -R22, R20 ;  /* 0x800000161814722b */ /* 0x000fca0000000014 */
[----:B------:R-:W-:Y:S01]  /*8a40*/  DFMA R26, R28, R26, UR14 ;  /* 0x0000000e1c1a7e2b */ /* 0x000fe2000800001a */
[----:B------:R-:W-:Y:S01]  /*8a50*/  UMOV UR14, 0x99999dfb ;  /* 0x99999dfb000e7882 */ /* 0x000fe20000000000 */
[----:B------:R-:W-:Y:S01]  /*8a60*/  UMOV UR15, 0x3f899999 ;  /* 0x3f899999000f7882 */ /* 0x000fe20000000000 */
[----:B------:R-:W-:-:S05]  /*8a70*/  DMUL R20, R32, R20 ;  /* 0x0000001420147228 */ /* 0x000fca0000000000 */
[----:B------:R-:W-:Y:S01]  /*8a80*/  DFMA R26, R28, R26, UR14 ;  /* 0x0000000e1c1a7e2b */ /* 0x000fe2000800001a */
[----:B------:R-:W-:Y:S01]  /*8a90*/  UMOV UR14, 0x55555555 ;  /* 0x55555555000e7882 */ /* 0x000fe20000000000 */
[----:B------:R-:W-:-:S03]  /*8aa0*/  UMOV UR15, 0x3fb55555 ;  /* 0x3fb55555000f7882 */ /* 0x000fc60000000000 */
[----:B------:R-:W-:Y:S02]  /*8ab0*/  VIADD R33, R21, 0x100000 ;  /* 0x0010000015217836 */ /* 0x000fe40000000000 */
[----:B------:R-:W-:Y:S01]  /*8ac0*/  IMAD.MOV.U32 R32, RZ, RZ, R20 ;  /* 0x000000ffff207224 */ /* 0x000fe200078e0014 */
[----:B------:R-:W-:-:S08]  /*8ad0*/  DFMA R30, R28, R26, UR14 ;  /* 0x0000000e1c1e7e2b */ /* 0x000fd0000800001a */
[----:B------:R-:W-:Y:S01]  /*8ae0*/  DADD R24, -R30, UR14 ;  /* 0x0000000e1e187e29 */ /* 0x000fe20008000100 */
[----:B------:R-:W-:Y:S01]  /*8af0*/  UMOV UR14, 0xb9e7b0 ;  /* 0x00b9e7b0000e7882 */ /* 0x000fe20000000000 */
[----:B------:R-:W-:-:S06]  /*8b00*/  UMOV UR15, 0x3c46a4cb ;  /* 0x3c46a4cb000f7882 */ /* 0x000fcc0000000000 */
[----:B------:R-:W-:Y:S02]  /*8b10*/  DFMA R24, R28, R26, R24 ;  /* 0x0000001a1c18722b */ /* 0x000fe40000000018 */
[C---:B------:R-:W-:Y:S02]  /*8b20*/  DMUL R26, R22.reuse, R34 ;  /* 0x00000022161a7228 */ /* 0x040fe40000000000 */
[----:B------:R-:W-:-:S04]  /*8b30*/  DFMA R28, R22, R22, -R34 ;  /* 0x00000016161c722b */ /* 0x000fc80000000822 */
[----:B------:R-:W-:Y:S01]  /*8b40*/  DADD R24, R24, -UR14 ;  /* 0x8000000e18187e29 */ /* 0x000fe20008000000 */
[----:B------:R-:W-:Y:S01]  /*8b50*/  UMOV UR14, 0x80000000 ;  /* 0x80000000000e7882 */ /* 0x000fe20000000000 */
[C---:B------:R-:W-:Y:S01]  /*8b60*/  DFMA R36, R22.reuse, R34, -R26 ;  /* 0x000000221624722b */ /* 0x040fe2000000081a */
[----:B------:R-:W-:Y:S01]  /*8b70*/  UMOV UR15, 0x43300000 ;  /* 0x43300000000f7882 */ /* 0x000fe20000000000 */
[----:B------:R-:W-:-:S04]  /*8b80*/  DFMA R32, R22, R32, R28 ;  /* 0x000000201620722b */ /* 0x000fc8000000001c */
[----:B------:R-:W-:Y:S02]  /*8b90*/  DADD R28, R30, R24 ;  /* 0x000000001e1c7229 */ /* 0x000fe40000000018 */
[----:B------:R-:W-:-:S06]  /*8ba0*/  DFMA R36, R20, R34, R36 ;  /* 0x000000221424722b */ /* 0x000fcc0000000024 */
[----:B------:R-:W-:Y:S02]  /*8bb0*/  DMUL R34, R28, R26 ;  /* 0x0000001a1c227228 */ /* 0x000fe40000000000 */
[----:B------:R-:W-:Y:S02]  /*8bc0*/  DFMA R32, R22, R32, R36 ;  /* 0x000000201620722b */ /* 0x000fe40000000024 */
[----:B------:R-:W-:-:S04]  /*8bd0*/  DADD R36, R30, -R28 ;  /* 0x000000001e247229 */ /* 0x000fc8000000081c */
[----:B------:R-:W-:-:S04]  /*8be0*/  DFMA R30, R28, R26, -R34 ;  /* 0x0000001a1c1e722b */ /* 0x000fc80000000822 */
[----:B------:R-:W-:-:S04]  /*8bf0*/  DADD R36, R24, R36 ;  /* 0x0000000018247229 */ /* 0x000fc80000000024 */
[----:B------:R-:W-:-:S08]  /*8c00*/  DFMA R30, R28, R32, R30 ;  /* 0x000000201c1e722b */ /* 0x000fd0000000001e */
[----:B------:R-:W-:-:S08]  /*8c10*/  DFMA R36, R36, R26, R30 ;  /* 0x0000001a2424722b */ /* 0x000fd0000000001e */
[----:B------:R-:W-:-:S08]  /*8c20*/  DADD R26, R34, R36 ;  /* 0x00000000221a7229 */ /* 0x000fd00000000024 */
[--C-:B------:R-:W-:Y:S02]  /*8c30*/  DADD R24, R22, R26.reuse ;  /* 0x0000000016187229 */ /* 0x100fe4000000001a */
[----:B------:R-:W-:-:S06]  /*8c40*/  DADD R34, R34, -R26 ;  /* 0x0000000022227229 */ /* 0x000fcc000000081a */
[----:B------:R-:W-:Y:S02]  /*8c50*/  DADD R22, R22, -R24 ;  /* 0x0000000016167229 */ /* 0x000fe40000000818 */
[----:B------:R-:W-:-:S06]  /*8c60*/  DADD R34, R36, R34 ;  /* 0x0000000024227229 */ /* 0x000fcc0000000022 */
[----:B------:R-:W-:-:S08]  /*8c70*/  DADD R22, R26, R22 ;  /* 0x000000001a167229 */ /* 0x000fd00000000016 */
[----:B------:R-:W-:-:S08]  /*8c80*/  DADD R22, R34, R22 ;  /* 0x0000000022167229 */ /* 0x000fd00000000016 */
[----:B------:R-:W-:Y:S02]  /*8c90*/  DADD R20, R20, R22 ;  /* 0x0000000014147229 */ /* 0x000fe40000000016 */
[----:B------:R-:W-:Y:S01]  /*8ca0*/  DADD R22, R18, -UR14 ;  /* 0x8000000e12167e29 */ /* 0x000fe20008000000 */
[----:B------:R-:W-:Y:S01]  /*8cb0*/  UMOV UR14, 0xfefa39ef ;  /* 0xfefa39ef000e7882 */ /* 0x000fe20000000000 */
[----:B------:R-:W-:-:S04]  /*8cc0*/  UMOV UR15, 0x3fe62e42 ;  /* 0x3fe62e42000f7882 */ /* 0x000fc80000000000 */
[----:B------:R-:W-:-:S08]  /*8cd0*/  DADD R26, R24, R20 ;  /* 0x00000000181a7229 */ /* 0x000fd00000000014 */
[--C-:B------:R-:W-:Y:S01]  /*8ce0*/  DFMA R18, R22, UR14, R26.reuse ;  /* 0x0000000e16127c2b */ /* 0x100fe2000800001a */
[----:B------:R-:W-:Y:S01]  /*8cf0*/  UMOV UR14, 0x3b39803f ;  /* 0x3b39803f000e7882 */ /* 0x000fe20000000000 */
[----:B------:R-:W-:Y:S01]  /*8d00*/  DADD R28, R24, -R26 ;  /* 0x00000000181c7229 */ /* 0x000fe2000000081a */
[----:B------:R-:W-:-:S05]  /*8d10*/  UMOV UR15, 0x3c7abc9e ;  /* 0x3c7abc9e000f7882 */ /* 0x000fca0000000000 */
[----:B------:R-:W-:Y:S02]  /*8d20*/  DFMA R24, R22, -UR24, R18 ;  /* 0x8000001816187c2b */ /* 0x000fe40008000012 */
[----:B------:R-:W-:-:S06]  /*8d30*/  DADD R28, R20, R28 ;  /* 0x00000000141c7229 */ /* 0x000fcc000000001c */
[----:B------:R-:W-:-:S08]  /*8d40*/  DADD R24, -R26, R24 ;  /* 0x000000001a187229 */ /* 0x000fd00000000118 */
[----:B------:R-:W-:-:S08]  /*8d50*/  DADD R24, R28, -R24 ;  /* 0x000000001c187229 */ /* 0x000fd00000000818 */
[----:B------:R-:W-:Y:S01]  /*8d60*/  DFMA R22, R22, UR14, R24 ;  /* 0x0000000e16167c2b */ /* 0x000fe20008000018 */
[----:B------:R-:W-:-:S04]  /*8d70*/  ULOP3.LUT UR14, UR7, 0xff0fffff, URZ, 0xc0, !UPT ;  /* 0xff0fffff070e7892 */ /* 0x000fc8000f8ec0ff */
[----:B------:R-:W-:-:S03]  /*8d80*/  USEL UR15, UR14, UR7, UP1 ;  /* 0x000000070e0f7287 */ /* 0x000fc60008800000 */
[----:B------:R-:W-:Y:S01]  /*8d90*/  DADD R20, R18, R22 ;  /* 0x0000000012147229 */ /* 0x000fe20000000016 */
[----:B------:R-:W-:-:S07]  /*8da0*/  UMOV UR14, UR6 ;  /* 0x00000006000e7c82 */ /* 0x000fce0008000000 */
[----:B------:R-:W-:Y:S02]  /*8db0*/  DADD R18, R18, -R20 ;  /* 0x0000000012127229 */ /* 0x000fe40000000814 */
[----:B------:R-:W-:-:S06]  /*8dc0*/  DMUL R24, R20, UR14 ;  /* 0x0000000e14187c28 */ /* 0x000fcc0008000000 */
[----:B------:R-:W-:Y:S02]  /*8dd0*/  DADD R22, R22, R18 ;  /* 0x0000000016167229 */ /* 0x000fe40000000012 */
[----:B------:R-:W-:Y:S01]  /*8de0*/  DFMA R20, R20, UR14, -R24 ;  /* 0x0000000e14147c2b */ /* 0x000fe20008000818 */
[----:B------:R-:W-:Y:S02]  /*8df0*/  IMAD.MOV.U32 R18, RZ, RZ, 0x652b82fe ;  /* 0x652b82feff127424 */ /* 0x000fe400078e00ff */
[----:B------:R-:W-:-:S05]  /*8e00*/  IMAD.MOV.U32 R19, RZ, RZ, 0x3ff71547 ;  /* 0x3ff71547ff137424 */ /* 0x000fca00078e00ff */
[----:B------:R-:W-:Y:S01]  /*8e10*/  DFMA R22, R22, UR14, R20 ;  /* 0x0000000e16167c2b */ /* 0x000fe20008000014 */
[----:B------:R-:W-:Y:S01]  /*8e20*/  UMOV UR14, 0x3b39803f ;  /* 0x3b39803f000e7882 */ /* 0x000fe20000000000 */
[----:B------:R-:W-:-:S06]  /*8e30*/  UMOV UR15, 0x3c7abc9e ;  /* 0x3c7abc9e000f7882 */ /* 0x000fcc0000000000 */
[----:B------:R-:W-:-:S08]  /*8e40*/  DADD R26, R24, R22 ;  /* 0x00000000181a7229 */ /* 0x000fd00000000016 */
[----:B------:R-:W-:Y:S02]  /*8e50*/  DFMA R18, R26, R18, 6.75539944105574400000e+15 ;  /* 0x433800001a12742b */ /* 0x000fe40000000012 */
[----:B------:R-:W-:Y:S01]  /*8e60*/  FSETP.GEU.AND P2, PT, |R27|, 4.1917929649353027344, PT ;  /* 0x4086232b1b00780b */ /* 0x000fe20003f4e200 */
[----:B------:R-:W-:-:S05]  /*8e70*/  DADD R24, R24, -R26 ;  /* 0x0000000018187229 */ /* 0x000fca000000081a */
[----:B------:R-:W-:-:S03]  /*8e80*/  DADD R20, R18, -6.75539944105574400000e+15 ;  /* 0xc338000012147429 */ /* 0x000fc60000000000 */
[----:B------:R-:W-:-:S05]  /*8e90*/  DADD R22, R22, R24 ;  /* 0x0000000016167229 */ /* 0x000fca0000000018 */
[----:B------:R-:W-:-:S08]  /*8ea0*/  DFMA R28, R20, -UR24, R26 ;  /* 0x80000018141c7c2b */ /* 0x000fd0000800001a */
[----:B------:R-:W-:Y:S01]  /*8eb0*/  DFMA R28, R20, -UR14, R28 ;  /* 0x8000000e141c7c2b */ /* 0x000fe2000800001c */
[----:B------:R-:W-:Y:S01]  /*8ec0*/  UMOV UR14, 0x69ce2bdf ;  /* 0x69ce2bdf000e7882 */ /* 0x000fe20000000000 */
[----:B------:R-:W-:Y:S01]  /*8ed0*/  IMAD.MOV.U32 R20, RZ, RZ, -0x35dec16 ;  /* 0xfca213eaff147424 */ /* 0x000fe200078e00ff */
[----:B------:R-:W-:Y:S01]  /*8ee0*/  UMOV UR15, 0x3e5ade15 ;  /* 0x3e5ade15000f7882 */ /* 0x000fe20000000000 */
[----:B------:R-:W-:-:S06]  /*8ef0*/  IMAD.MOV.U32 R21, RZ, RZ, 0x3e928af3 ;  /* 0x3e928af3ff157424 */ /* 0x000fcc00078e00ff */
[----:B------:R-:W-:Y:S01]  /*8f00*/  DFMA R20, R28, UR14, R20 ;  /* 0x0000000e1c147c2b */ /* 0x000fe20008000014 */
[----:B------:R-:W-:Y:S01]  /*8f10*/  UMOV UR14, 0x62401315 ;  /* 0x62401315000e7882 */ /* 0x000fe20000000000 */
[----:B------:R-:W-:-:S06]  /*8f20*/  UMOV UR15, 0x3ec71dee ;  /* 0x3ec71dee000f7882 */ /* 0x000fcc0000000000 */
[----:B------:R-:W-:Y:S01]  /*8f30*/  DFMA R20, R28, R20, UR14 ;  /* 0x0000000e1c147e2b */ /* 0x000fe20008000014 */
        /* <DEDUP_REMOVED lines=20> */
[----:B------:R-:W-:-:S08]  /*9080*/  DFMA R20, R28, R20, UR14 ;  /* 0x0000000e1c147e2b */ /* 0x000fd00008000014 */
[----:B------:R-:W-:-:S08]  /*9090*/  DFMA R20, R28, R20, 1 ;  /* 0x3ff000001c14742b */ /* 0x000fd00000000014 */
[----:B------:R-:W-:-:S10]  /*90a0*/  DFMA R20, R28, R20, 1 ;  /* 0x3ff000001c14742b */ /* 0x000fd40000000014 */
[----:B------:R-:W-:Y:S02]  /*90b0*/  IMAD R25, R18, 0x100000, R21 ;  /* 0x0010000012197824 */ /* 0x000fe400078e0215 */
[----:B------:R-:W-:Y:S01]  /*90c0*/  IMAD.MOV.U32 R24, RZ, RZ, R20 ;  /* 0x000000ffff187224 */ /* 0x000fe200078e0014 */
[----:B------:R-:W-:Y:S06]  /*90d0*/  @!P2 BRA `(.L_x_146) ;  /* 0x000000000030a947 */ /* 0x000fec0003800000 */
[----:B------:R-:W-:Y:S01]  /*90e0*/  FSETP.GEU.AND P2, PT, |R27|, 4.2275390625, PT ;  /* 0x408748001b00780b */ /* 0x000fe20003f4e200 */
[C---:B------:R-:W-:Y:S02]  /*90f0*/  DADD R24, R26.reuse, +INF ;  /* 0x7ff000001a187429 */ /* 0x040fe40000000000 */
[----:B------:R-:W-:-:S08]  /*9100*/  DSETP.GEU.AND P3, PT, R26, RZ, PT ;  /* 0x000000ff1a00722a */ /* 0x000fd00003f6e000 */
[----:B------:R-:W-:Y:S02]  /*9110*/  FSEL R24, R24, RZ, P3 ;  /* 0x000000ff18187208 */ /* 0x000fe40001800000 */
[----:B------:R-:W-:Y:S02]  /*9120*/  @!P2 LEA.HI R5, R18, R18, RZ, 0x1 ;  /* 0x000000121205a211 */ /* 0x000fe400078f08ff */
[----:B------:R-:W-:Y:S02]  /*9130*/  FSEL R25, R25, RZ, P3 ;  /* 0x000000ff19197208 */ /* 0x000fe40001800000 */
[----:B------:R-:W-:-:S05]  /*9140*/  @!P2 SHF.R.S32.HI R5, RZ, 0x1, R5 ;  /* 0x00000001ff05a819 */ /* 0x000fca0000011405 */
[----:B------:R-:W-:Y:S02]  /*9150*/  @!P2 IMAD.IADD R18, R18, 0x1, -R5 ;  /* 0x000000011212a824 */ /* 0x000fe400078e0a05 */
[----:B------:R-:W-:-:S03]  /*9160*/  @!P2 IMAD R21, R5, 0x100000, R21 ;  /* 0x001000000515a824 */ /* 0x000fc600078e0215 */
[----:B------:R-:W-:Y:S01]  /*9170*/  @!P2 LEA R19, R18, 0x3ff00000, 0x14 ;  /* 0x3ff000001213a811 */ /* 0x000fe200078ea0ff */
[----:B------:R-:W-:-:S06]  /*9180*/  @!P2 IMAD.MOV.U32 R18, RZ, RZ, RZ ;  /* 0x000000ffff12a224 */ /* 0x000fcc00078e00ff */
[----:B------:R-:W-:-:S11]  /*9190*/  @!P2 DMUL R24, R20, R18 ;  /* 0x000000121418a228 */ /* 0x000fd60000000000 */
.L_x_146:
[----:B------:R-:W-:Y:S01]  /*91a0*/  DFMA R22, R22, R24, R24 ;  /* 0x000000181616722b */ /* 0x000fe20000000018 */
[----:B------:R-:W-:Y:S01]  /*91b0*/  IMAD.MOV.U32 R20, RZ, RZ, R0 ;  /* 0x000000ffff147224 */ /* 0x000fe200078e0000 */
[----:B------:R-:W-:Y:S01]  /*91c0*/  DSETP.NEU.AND P2, PT, |R24|, +INF , PT ;  /* 0x7ff000001800742a */ /* 0x000fe20003f4d200 */
[----:B------:R-:W-:-:S07]  /*91d0*/  IMAD.MOV.U32 R21, RZ, RZ, 0x0 ;  /* 0x00000000ff157424 */ /* 0x000fce00078e00ff */
[----:B------:R-:W-:Y:S02]  /*91e0*/  FSEL R18, R24, R22, !P2 ;  /* 0x0000001618127208 */ /* 0x000fe40005000000 */
[----:B------:R-:W-:Y:S01]  /*91f0*/  FSEL R5, R25, R23, !P2 ;  /* 0x0000001719057208 */ /* 0x000fe20005000000 */
[----:B------:R-:W-:Y:S06]  /*9200*/  RET.REL.NODEC R20 `(_Z12solve_kernelP17curandStateXORWOWPdS1_yyyddddS1_S1_) ;  /* 0xffffff6c147c7950 */ /* 0x000fec0003c3ffff */
.L_x_147:
[----:B------:R-:W-:-:S00]  /*9210*/  BRA `(.L_x_147) ;  /* 0xfffffffc00fc7947 */ /* 0x000fc0000383ffff */
[----:B------:R-:W-:-:S00]  /*9220*/  NOP ;  /* 0x0000000000007918 */ /* 0x000fc00000000000 */
        /* <DEDUP_REMOVED lines=13> */
.L_x_160:


//--------------------- .text._Z12setup_kernelP17curandStateXORWOWy --------------------------
	.section	.text._Z12setup_kernelP17curandStateXORWOWy,"ax",@progbits
	.align	128
        .global         _Z12setup_kernelP17curandStateXORWOWy
        .type           _Z12setup_kernelP17curandStateXORWOWy,@function
        .size           _Z12setup_kernelP17curandStateXORWOWy,(.L_x_162 - _Z12setup_kernelP17curandStateXORWOWy)
        .other          _Z12setup_kernelP17curandStateXORWOWy,@"STO_CUDA_ENTRY STV_DEFAULT"
_Z12setup_kernelP17curandStateXORWOWy:
.text._Z12setup_kernelP17curandStateXORWOWy:
[----:B------:R-:W-:Y:S01]  /*0000*/  LDC R1, c[0x0][0x37c] ;  /* 0x0000df00ff017b82 */ /* 0x000fe20000000800 */
[----:B------:R-:W0:Y:S07]  /*0010*/  S2R R12, SR_TID.X ;  /* 0x00000000000c7919 */ /* 0x000e2e0000002100 */
[----:B------:R-:W0:Y:S01]  /*0020*/  S2UR UR4, SR_CTAID.X ;  /* 0x00000000000479c3 */ /* 0x000e220000002500 */
[----:B------:R-:W1:Y:S07]  /*0030*/  LDCU.64 UR6, c[0x0][0x388] ;  /* 0x00007100ff0677ac */ /* 0x000e6e0008000a00 */
[----:B------:R-:W0:Y:S02]  /*0040*/  LDC R15, c[0x0][0x360] ;  /* 0x0000d800ff0f7b82 */ /* 0x000e240000000800 */
[----:B0-----:R-:W-:-:S05]  /*0050*/  IMAD R12, R15, UR4, R12 ;  /* 0x000000040f0c7c24 */ /* 0x001fca000f8e020c */
[----:B-1----:R-:W-:Y:S02]  /*0060*/  ISETP.GE.U32.AND P0, PT, R12, UR6, PT ;  /* 0x000000060c007c0c */ /* 0x002fe4000bf06070 */
[----:B------:R-:W-:-:S04]  /*0070*/  SHF.R.S32.HI R0, RZ, 0x1f, R12 ;  /* 0x0000001fff007819 */ /* 0x000fc8000001140c */
[----:B------:R-:W-:-:S13]  /*0080*/  ISETP.GE.U32.AND.EX P0, PT, R0, UR7, PT, P0 ;  /* 0x0000000700007c0c */ /* 0x000fda000bf06100 */
[----:B------:R-:W-:Y:S05]  /*0090*/  @P0 EXIT ;  /* 0x000000000000094d */ /* 0x000fea0003800000 */
[----:B------:R-:W0:Y:S01]  /*00a0*/  LDCU UR4, c[0x0][0x370] ;  /* 0x00006e00ff0477ac */ /* 0x000e220008000800 */
[----:B------:R-:W-:Y:S01]  /*00b0*/  IMAD.MOV.U32 R13, RZ, RZ, R12 ;  /* 0x000000ffff0d7224 */ /* 0x000fe200078e000c */
[----:B------:R-:W1:Y:S01]  /*00c0*/  LDCU.64 UR6, c[0x0][0x358] ;  /* 0x00006b00ff0677ac */ /* 0x000e620008000a00 */
[----:B0-----:R-:W-:-:S07]  /*00d0*/  IMAD R15, R15, UR4, RZ ;  /* 0x000000040f0f7c24 */ /* 0x001fce000f8e02ff */
.L_x_156:
[----:B01----:R-:W0:Y:S01]  /*00e0*/  LDC.64 R8, c[0x0][0x380] ;  /* 0x0000e000ff087b82 */ /* 0x003e220000000a00 */
[C---:B------:R-:W-:Y:S01]  /*00f0*/  IMAD R3, R0.reuse, 0x30, RZ ;  /* 0x0000003000037824 */ /* 0x040fe200078e02ff */
[----:B------:R-:W-:Y:S01]  /*0100*/  ISETP.NE.U32.AND P0, PT, R13, RZ, PT ;  /* 0x000000ff0d00720c */ /* 0x000fe20003f05070 */
[----:B------:R-:W-:Y:S01]  /*0110*/  IMAD.MOV.U32 R4, RZ, RZ, 0x3198c20f ;  /* 0x3198c20fff047424 */ /* 0x000fe200078e00ff */
[----:B------:R-:W-:Y:S01]  /*0120*/  BSSY.RECONVERGENT B0, `(.L_x_148) ;  /* 0x00000db000007945 */ /* 0x000fe20003800200 */
[----:B------:R-:W-:Y:S01]  /*0130*/  IMAD.MOV.U32 R5, RZ, RZ, 0x5efdb30c ;  /* 0x5efdb30cff057424 */ /* 0x000fe200078e00ff */
[----:B------:R-:W-:Y:S01]  /*0140*/  ISETP.NE.AND.EX P0, PT, R0, RZ, PT, P0 ;  /* 0x000000ff0000720c */ /* 0x000fe20003f05300 */
[----:B------:R-:W-:Y:S02]  /*0150*/  IMAD.MOV.U32 R2, RZ, RZ, 0x423bb012 ;  /* 0x423bb012ff027424 */ /* 0x000fe400078e00ff */
[----:B------:R-:W-:Y:S02]  /*0160*/  IMAD.MOV.U32 R6, RZ, RZ, -0x23270784 ;  /* 0xdcd8f87cff067424 */ /* 0x000fe400078e00ff */
[----:B------:R-:W-:-:S02]  /*0170*/  IMAD.MOV.U32 R7, RZ, RZ, 0x57fa2510 ;  /* 0x57fa2510ff077424 */ /* 0x000fc400078e00ff */
[----:B0-----:R-:W-:-:S04]  /*0180*/  IMAD.WIDE.U32 R8, R13, 0x30, R8 ;  /* 0x000000300d087825 */ /* 0x001fc800078e0008 */
[----:B------:R-:W-:Y:S02]  /*0190*/  IMAD.IADD R9, R9, 0x1, R3 ;  /* 0x0000000109097824 */ /* 0x000fe400078e0203 */
[----:B------:R-:W-:-:S03]  /*01a0*/  IMAD.MOV.U32 R3, RZ, RZ, -0x75bd8fc ;  /* 0xf8a42704ff037424 */ /* 0x000fc600078e00ff */
[----:B-1----:R0:W-:Y:S04]  /*01b0*/  STG.E.64 desc[UR6][R8.64], R4 ;  /* 0x0000000408007986 */ /* 0x0021e8000c101b06 */
[----:B------:R0:W-:Y:S04]  /*01c0*/  STG.E.64 desc[UR6][R8.64+0x8], R2 ;  /* 0x0000080208007986 */ /* 0x0001e8000c101b06 */
[----:B------:R0:W-:Y:S01]  /*01d0*/  STG.E.64 desc[UR6][R8.64+0x10], R6 ;  /* 0x0000100608007986 */ /* 0x0001e2000c101b06 */
[----:B------:R-:W-:Y:S05]  /*01e0*/  @!P0 BRA `(.L_x_149) ;  /* 0x0000000c00388947 */ /* 0x000fea0003800000 */
[----:B------:R-:W-:-:S07]  /*01f0*/  IMAD.MOV.U32 R14, RZ, RZ, RZ ;  /* 0x000000ffff0e7224 */ /* 0x000fce00078e00ff */
.L_x_155:
[----:B------:R-:W-:Y:S01]  /*0200*/  LOP3.LUT R16, R13, 0x3, RZ, 0xc0, !PT ;  /* 0x000000030d107812 */ /* 0x000fe200078ec0ff */
[----:B------:R-:W-:Y:S03]  /*0210*/  BSSY.RECONVERGENT B1, `(.L_x_150) ;  /* 0x00000c5000017945 */ /* 0x000fe60003800200 */
[----:B------:R-:W-:-:S04]  /*0220*/  ISETP.NE.U32.AND P0, PT, R16, RZ, PT ;  /* 0x000000ff1000720c */ /* 0x000fc80003f05070 */
[----:B------:R-:W-:-:S13]  /*0230*/  ISETP.NE.AND.EX P0, PT, RZ, RZ, PT, P0 ;  /* 0x000000ffff00720c */ /* 0x000fda0003f05300 */
[----:B-1----:R-:W-:Y:S05]  /*0240*/  @!P0 BRA `(.L_x_151) ;  /* 0x0000000c00048947 */ /* 0x002fea0003800000 */
[----:B0-----:R-:W0:Y:S01]  /*0250*/  LDC.64 R6, c[0x4][RZ] ;  /* 0x01000000ff067b82 */ /* 0x001e220000000a00 */
[----:B------:R-:W-:Y:S02]  /*0260*/  IMAD.MOV.U32 R17, RZ, RZ, RZ ;  /* 0x000000ffff117224 */ /* 0x000fe400078e00ff */
[----:B0-----:R-:W-:-:S07]  /*0270*/  IMAD.WIDE.U32 R6, R14, 0xc80, R6 ;  /* 0x00000c800e067825 */ /* 0x001fce00078e0006 */
.L_x_154:
[----:B-1----:R-:W-:Y:S01]  /*0280*/  IMAD.MOV.U32 R19, RZ, RZ, RZ ;  /* 0x000000ffff137224 */ /* 0x002fe200078e00ff */
[----:B------:R-:W-:Y:S01]  /*0290*/  CS2R R4, SRZ ;  /* 0x0000000000047805 */ /* 0x000fe2000001ff00 */
[----:B------:R-:W-:Y:S01]  /*02a0*/  IMAD.MOV.U32 R21, RZ, RZ, RZ ;  /* 0x000000ffff157224 */ /* 0x000fe200078e00ff */
[----:B------:R-:W-:-:S07]  /*02b0*/  CS2R R2, SRZ ;  /* 0x0000000000027805 */ /* 0x000fce000001ff00 */
.L_x_153:
[----:B------:R-:W-:-:S05]  /*02c0*/  IMAD.WIDE.U32 R10, R21, 0x4, R8 ;  /* 0x00000004150a7825 */ /* 0x000fca00078e0008 */
[----:B------:R0:W5:Y:S01]  /*02d0*/  LDG.E R18, desc[UR6][R10.64+0x4] ;  /* 0x000004060a127981 */ /* 0x000162000c1e1900 */
[----:B------:R-:W-:Y:S02]  /*02e0*/  IMAD.SHL.U32 R20, R21, 0x20, RZ ;  /* 0x0000002015147824 */ /* 0x000fe400078e00ff */
[----:B------:R-:W-:-:S07]  /*02f0*/  IMAD.MOV.U32 R23, RZ, RZ, RZ ;  /* 0x000000ffff177224 */ /* 0x000fce00078e00ff */
.L_x_152:
[----:B-----5:R-:W-:Y:S01]  /*0300*/  SHF.R.U32.HI R24, RZ, R23, R18 ;  /* 0x00000017ff187219 */ /* 0x020fe20000011612 */
[----:B0-----:R-:W-:-:S03]  /*0310*/  IMAD.IADD R10, R20, 0x1, R23 ;  /* 0x00000001140a7824 */ /* 0x001fc600078e0217 */
[----:B------:R-:W-:-:S04]  /*0320*/  LOP3.LUT R11, R24, 0x1, RZ, 0xc0, !PT ;  /* 0x00000001180b7812 */ /* 0x000fc800078ec0ff */
[----:B------:R-:W-:Y:S01]  /*0330*/  ISETP.NE.U32.AND P0, PT, R11, 0x1, PT ;  /* 0x000000010b00780c */ /* 0x000fe20003f05070 */
[----:B------:R-:W-:-:S03]  /*0340*/  IMAD R11, R10, 0x5, RZ ;  /* 0x000000050a0b7824 */ /* 0x000fc600078e02ff */
[----:B------:R-:W-:Y:S01]  /*0350*/  R2P PR, R24, 0x7e ;  /* 0x0000007e18007804 */ /* 0x000fe20000000000 */
[----:B------:R-:W-:-:S08]  /*0360*/  IMAD.WIDE.U32 R10, R11, 0x4, R6 ;  /* 0x000000040b0a7825 */ /* 0x000fd000078e0006 */
[----:B------:R-:W2:Y:S04]  /*0370*/  @!P0 LDG.E R26, desc[UR6][R10.64+0x10] ;  /* 0x000010060a1a8981 */ /* 0x000ea8000c1e1900 */
[----:B------:R-:W3:Y:S04]  /*0380*/  @P1 LDG.E R28, desc[UR6][R10.64+0x24] ;  /* 0x000024060a1c1981 */ /* 0x000ee8000c1e1900 */
[----:B------:R-:W4:Y:S04]  /*0390*/  @!P0 LDG.E R22, desc[UR6][R10.64] ;  /* 0x000000060a168981 */ /* 0x000f28000c1e1900 */
[----:B------:R-:W4:Y:S04]  /*03a0*/  @P2 LDG.E R25, desc[UR6][R10.64+0x38] ;  /* 0x000038060a192981 */ /* 0x000f28000c1e1900 */
[----:B------:R-:W4:Y:S01]  /*03b0*/  @P1 LDG.E R27, desc[UR6][R10.64+0x20] ;  /* 0x000020060a1b1981 */ /* 0x000f22000c1e1900 */
[----:B--2---:R-:W-:-:S03]  /*03c0*/  @!P0 LOP3.LUT R5, R5, R26, RZ, 0x3c, !PT ;  /* 0x0000001a05058212 */ /* 0x004fc600078e3cff */
[----:B------:R-:W2:Y:S01]  /*03d0*/  @P3 LDG.E R26, desc[UR6][R10.64+0x4c] ;  /* 0x00004c060a1a3981 */ /* 0x000ea2000c1e1900 */
[----:B---3--:R-:W-:-:S03]  /*03e0*/  @P1 LOP3.LUT R5, R5, R28, RZ, 0x3c, !PT ;  /* 0x0000001c05051212 */ /* 0x008fc600078e3cff */
[----:B------:R-:W3:Y:S01]  /*03f0*/  @P4 LDG.E R28, desc[UR6][R10.64+0x60] ;  /* 0x000060060a1c4981 */ /* 0x000ee2000c1e1900 */
[----:B----4-:R-:W-:-:S03]  /*0400*/  @!P0 LOP3.LUT R19, R19, R22, RZ, 0x3c, !PT ;  /* 0x0000001613138212 */ /* 0x010fc600078e3cff */
[----:B------:R-:W4:Y:S01]  /*0410*/  @!P0 LDG.E R22, desc[UR6][R10.64+0x8] ;  /* 0x000008060a168981 */ /* 0x000f22000c1e1900 */
[----:B------:R-:W-:-:S03]  /*0420*/  @P2 LOP3.LUT R5, R5, R25, RZ, 0x3c, !PT ;  /* 0x0000001905052212 */ /* 0x000fc600078e3cff */
[----:B------:R-:W3:Y:S01]  /*0430*/  @!P0 LDG.E R25, desc[UR6][R10.64+0x4] ;  /* 0x000004060a198981 */ /* 0x000ee2000c1e1900 */
[----:B--2---:R-:W-:-:S03]  /*0440*/  @P3 LOP3.LUT R5, R5, R26, RZ, 0x3c, !PT ;  /* 0x0000001a05053212 */ /* 0x004fc600078e3cff */
[----:B------:R-:W2:Y:S01]  /*0450*/  @P5 LDG.E R26, desc[UR6][R10.64+0x74] ;  /* 0x000074060a1a5981 */ /* 0x000ea2000c1e1900 */
[----:B----4-:R-:W-:-:S03]  /*0460*/  @!P0 LOP3.LUT R3, R3, R22, RZ, 0x3c, !PT ;  /* 0x0000001603038212 */ /* 0x010fc600078e3cff */
[----:B------:R-:W4:Y:S01]  /*0470*/  @P1 LDG.E R22, desc[UR6][R10.64+0x14] ;  /* 0x000014060a161981 */ /* 0x000f22000c1e1900 */
[----:B---3--:R-:W-:-:S03]  /*0480*/  @!P0 LOP3.LUT R2, R2, R25, RZ, 0x3c, !PT ;  /* 0x0000001902028212 */ /* 0x008fc600078e3cff */
[----:B------:R-:W3:Y:S01]  /*0490*/  @!P0 LDG.E R25, desc[UR6][R10.64+0xc] ;  /* 0x00000c060a198981 */ /* 0x000ee2000c1e1900 */
[----:B------:R-:W-:-:S03]  /*04a0*/  @P4 LOP3.LUT R5, R5, R28, RZ, 0x3c, !PT ;  /* 0x0000001c05054212 */ /* 0x000fc600078e3cff */
[----:B------:R-:W3:Y:S01]  /*04b0*/  @P6 LDG.E R28, desc[UR6][R10.64+0x88] ;  /* 0x000088060a1c6981 */ /* 0x000ee2000c1e1900 */
[----:B--2---:R-:W-:-:S03]  /*04c0*/  @P5 LOP3.LUT R5, R5, R26, RZ, 0x3c, !PT ;  /* 0x0000001a05055212 */ /* 0x004fc600078e3cff */
[----:B------:R-:W2:Y:S01]  /*04d0*/  @P2 LDG.E R26, desc[UR6][R10.64+0x28] ;  /* 0x000028060a1a2981 */ /* 0x000ea2000c1e1900 */
[----:B----4-:R-:W-:-:S03]  /*04e0*/  @P1 LOP3.LUT R19, R19, R22, RZ, 0x3c, !PT ;  /* 0x0000001613131212 */ /* 0x010fc600078e3cff */
[----:B------:R-:W4:Y:S01]  /*04f0*/  @P1 LDG.E R22, desc[UR6][R10.64+0x1c] ;  /* 0x00001c060a161981 */ /* 0x000f22000c1e1900 */
[----:B---3--:R-:W-:-:S03]  /*0500*/  @!P0 LOP3.LUT R4, R4, R25, RZ, 0x3c, !PT ;  /* 0x0000001904048212 */ /* 0x008fc600078e3cff */
[----:B------:R-:W3:Y:S01]  /*0510*/  @P1 LDG.E R25, desc[UR6][R10.64+0x18] ;  /* 0x000018060a191981 */ /* 0x000ee2000c1e1900 */
[----:B------:R-:W-:-:S03]  /*0520*/  @P1 LOP3.LUT R4, R4, R27, RZ, 0x3c, !PT ;  /* 0x0000001b04041212 */ /* 0x000fc600078e3cff */
[----:B------:R-:W3:Y:S01]  /*0530*/  @P2 LDG.E R27, desc[UR6][R10.64+0x34] ;  /* 0x000034060a1b2981 */ /* 0x000ee2000c1e1900 */
[----:B--2---:R-:W-:-:S03]  /*0540*/  @P2 LOP3.LUT R19, R19, R26, RZ, 0x3c, !PT ;  /* 0x0000001a13132212 */ /* 0x004fc600078e3cff */
[----:B------:R-:W2:Y:S01]  /*0550*/  @P3 LDG.E R26, desc[UR6][R10.64+0x3c] ;  /* 0x00003c060a1a3981 */ /* 0x000ea2000c1e1900 */
[----:B----4-:R-:W-:-:S03]  /*0560*/  @P1 LOP3.LUT R3, R3, R22, RZ, 0x3c, !PT ;  /* 0x0000001603031212 */ /* 0x010fc600078e3cff */
[----:B------:R-:W4:Y:S01]  /*0570*/  @P2 LDG.E R22, desc[UR6][R10.64+0x30] ;  /* 0x000030060a162981 */ /* 0x000f22000c1e1900 */
[----:B---3--:R-:W-:-:S03]  /*0580*/  @P1 LOP3.LUT R2, R2, R25, RZ, 0x3c, !PT ;  /* 0x0000001902021212 */ /* 0x008fc600078e3cff */
        /* <DEDUP_REMOVED lines=25> */
[----:B------:R-:W-:Y:S02]  /*0720*/  LOP3.LUT P0, RZ, R24, 0x80, RZ, 0xc0, !PT ;  /* 0x0000008018ff7812 */ /* 0x000fe4000780c0ff */
[----:B------:R-:W-:Y:S02]  /*0730*/  @P5 LOP3.LUT R4, R4, R27, RZ, 0x3c, !PT ;  /* 0x0000001b04045212 */ /* 0x000fe400078e3cff */
[----:B------:R-:W3:Y:S01]  /*0740*/  @P6 LDG.E R27, desc[UR6][R10.64+0x84] ;  /* 0x000084060a1b6981 */ /* 0x000ee2000c1e1900 */
[----:B--2---:R-:W-:-:S08]  /*0750*/  @P6 LOP3.LUT R19, R19, R26, RZ, 0x3c, !PT ;  /* 0x0000001a13136212 */ /* 0x004fd000078e3cff */
        /* <DEDUP_REMOVED lines=13> */
[----:B------:R-:W-:Y:S02]  /*0830*/  @P6 LOP3.LUT R5, R5, R28, RZ, 0x3c, !PT ;  /* 0x0000001c05056212 */ /* 0x000fe400078e3cff */
[----:B------:R-:W-:Y:S02]  /*0840*/  @P0 LOP3.LUT R4, R4, R27, RZ, 0x3c, !PT ;  /* 0x0000001b04040212 */ /* 0x000fe400078e3cff */
[----:B--2---:R-:W-:Y:S02]  /*0850*/  @P0 LOP3.LUT R5, R5, R26, RZ, 0x3c, !PT ;  /* 0x0000001a05050212 */ /* 0x004fe400078e3cff */
[----:B----4-:R-:W-:Y:S02]  /*0860*/  @P0 LOP3.LUT R3, R3, R22, RZ, 0x3c, !PT ;  /* 0x0000001603030212 */ /* 0x010fe400078e3cff */
[----:B---3--:R-:W-:Y:S02]  /*0870*/  @P0 LOP3.LUT R2, R2, R25, RZ, 0x3c, !PT ;  /* 0x0000001902020212 */ /* 0x008fe400078e3cff */
[----:B------:R-:W-:-:S13]  /*0880*/  R2P PR, R24.B1, 0x7f ;  /* 0x0000007f18007804 */ /* 0x000fda0000001000 */
[----:B------:R-:W2:Y:S04]  /*0890*/  @P0 LDG.E R25, desc[UR6][R10.64+0xa4] ;  /* 0x0000a4060a190981 */ /* 0x000ea8000c1e1900 */
[----:B------:R-:W3:Y:S04]  /*08a0*/  @P0 LDG.E R22, desc[UR6][R10.64+0xa0] ;  /* 0x0000a0060a160981 */ /* 0x000ee8000c1e1900 */
[----:B------:R-:W4:Y:S04]  /*08b0*/  @P0 LDG.E R26, desc[UR6][R10.64+0xa8] ;  /* 0x0000a8060a1a0981 */ /* 0x000f28000c1e1900 */
[----:B------:R-:W4:Y:S01]  /*08c0*/  @P1 LDG.E R27, desc[UR6][R10.64+0xb8] ;  /* 0x0000b8060a1b1981 */ /* 0x000f22000c1e1900 */
[----:B--2---:R-:W-:-:S03]  /*08d0*/  @P0 LOP3.LUT R2, R2, R25, RZ, 0x3c, !PT ;  /* 0x0000001902020212 */ /* 0x004fc600078e3cff */
[----:B------:R-:W2:Y:S01]  /*08e0*/  @P0 LDG.E R25, desc[UR6][R10.64+0xac] ;  /* 0x0000ac060a190981 */ /* 0x000ea2000c1e1900 */
[----:B---3--:R-:W-:-:S03]  /*08f0*/  @P0 LOP3.LUT R19, R19, R22, RZ, 0x3c, !PT ;  /* 0x0000001613130212 */ /* 0x008fc600078e3cff */
[----:B------:R-:W3:Y:S01]  /*0900*/  @P0 LDG.E R22, desc[UR6][R10.64+0xb0] ;  /* 0x0000b0060a160981 */ /* 0x000ee2000c1e1900 */
[----:B----4-:R-:W-:-:S03]  /*0910*/  @P0 LOP3.LUT R3, R3, R26, RZ, 0x3c, !PT ;  /* 0x0000001a03030212 */ /* 0x010fc600078e3cff */
[----:B------:R-:W4:Y:S01]  /*0920*/  @P1 LDG.E R26, desc[UR6][R10.64+0xb4] ;  /* 0x0000b4060a1a1981 */ /* 0x000f22000c1e1900 */
[----:B--2---:R-:W-:-:S03]  /*0930*/  @P0 LOP3.LUT R4, R4, R25, RZ, 0x3c, !PT ;  /* 0x0000001904040212 */ /* 0x004fc600078e3cff */
[----:B------:R-:W2:Y:S01]  /*0940*/  @P1 LDG.E R25, desc[UR6][R10.64+0xc0] ;  /* 0x0000c0060a191981 */ /* 0x000ea2000c1e1900 */
[----:B---3--:R-:W-:Y:S02]  /*0950*/  @P0 LOP3.LUT R5, R5, R22, RZ, 0x3c, !PT ;  /* 0x0000001605050212 */ /* 0x008fe400078e3cff */
[----:B------:R-:W-:Y:S01]  /*0960*/  LOP3.LUT P0, RZ, R24, 0x8000, RZ, 0xc0, !PT ;  /* 0x0000800018ff7812 */ /* 0x000fe2000780c0ff */
[----:B------:R-:W3:Y:S04]  /*0970*/  @P1 LDG.E R22, desc[UR6][R10.64+0xbc] ;  /* 0x0000bc060a161981 */ /* 0x000ee8000c1e1900 */
[----:B------:R-:W3:Y:S01]  /*0980*/  @P1 LDG.E R24, desc[UR6][R10.64+0xc4] ;  /* 0x0000c4060a181981 */ /* 0x000ee2000c1e1900 */
[----:B----4-:R-:W-:-:S03]  /*0990*/  @P1 LOP3.LUT R19, R19, R26, RZ, 0x3c, !PT ;  /* 0x0000001a13131212 */ /* 0x010fc600078e3cff */
[----:B------:R-:W4:Y:S01]  /*09a0*/  @P2 LDG.E R26, desc[UR6][R10.64+0xc8] ;  /* 0x0000c8060a1a2981 */ /* 0x000f22000c1e1900 */
[----:B------:R-:W-:-:S03]  /*09b0*/  @P1 LOP3.LUT R2, R2, R27, RZ, 0x3c, !PT ;  /* 0x0000001b02021212 */ /* 0x000fc600078e3cff */
[----:B------:R-:W4:Y:S04]  /*09c0*/  @P2 LDG.E R27, desc[UR6][R10.64+0xd4] ;  /* 0x0000d4060a1b2981 */ /* 0x000f28000c1e1900 */
[----:B------:R-:W4:Y:S01]  /*09d0*/  @P0 LDG.E R29, desc[UR6][R10.64+0x138] ;  /* 0x000138060a1d0981 */ /* 0x000f22000c1e1900 */
[----:B--2---:R-:W-:-:S03]  /*09e0*/  @P1 LOP3.LUT R4, R4, R25, RZ, 0x3c, !PT ;  /* 0x0000001904041212 */ /* 0x004fc600078e3cff */
[----:B------:R-:W2:Y:S01]  /*09f0*/  @P2 LDG.E R25, desc[UR6][R10.64+0xcc] ;  /* 0x0000cc060a192981 */ /* 0x000ea2000c1e1900 */
[----:B---3--:R-:W-:-:S03]  /*0a00*/  @P1 LOP3.LUT R3, R3, R22, RZ, 0x3c, !PT ;  /* 0x0000001603031212 */ /* 0x008fc600078e3cff */
[----:B------:R-:W3:Y:S01]  /*0a10*/  @P2 LDG.E R22, desc[UR6][R10.64+0xd0] ;  /* 0x0000d0060a162981 */ /* 0x000ee2000c1e1900 */
[----:B------:R-:W-:-:S03]  /*0a20*/  @P1 LOP3.LUT R5, R5, R24, RZ, 0x3c, !PT ;  /* 0x0000001805051212 */ /* 0x000fc600078e3cff */
[----:B------:R-:W3:Y:S01]  /*0a30*/  @P3 LDG.E R24, desc[UR6][R10.64+0xdc] ;  /* 0x0000dc060a183981 */ /* 0x000ee2000c1e1900 */
[----:B----4-:R-:W-:-:S03]  /*0a40*/  @P2 LOP3.LUT R19, R19, R26, RZ, 0x3c, !PT ;  /* 0x0000001a13132212 */ /* 0x010fc600078e3cff */
[----:B------:R-:W4:Y:S01]  /*0a50*/  @P4 LDG.E R26, desc[UR6][R10.64+0xf0] ;  /* 0x0000f0060a1a4981 */ /* 0x000f22000c1e1900 */
[----:B--2---:R-:W-:-:S03]  /*0a60*/  @P2 LOP3.LUT R2, R2, R25, RZ, 0x3c, !PT ;  /* 0x0000001902022212 */ /* 0x004fc600078e3cff */
[----:B------:R-:W2:Y:S01]  /*0a70*/  @P3 LDG.E R25, desc[UR6][R10.64+0xe0] ;  /* 0x0000e0060a193981 */ /* 0x000ea2000c1e1900 */
[----:B---3--:R-:W-:-:S03]  /*0a80*/  @P2 LOP3.LUT R3, R3, R22, RZ, 0x3c, !PT ;  /* 0x0000001603032212 */ /* 0x008fc600078e3cff */
[----:B------:R-:W3:Y:S01]  /*0a90*/  @P2 LDG.E R22, desc[UR6][R10.64+0xd8] ;  /* 0x0000d8060a162981 */ /* 0x000ee2000c1e1900 */
[----:B------:R-:W-:-:S03]  /*0aa0*/  @P3 LOP3.LUT R19, R19, R24, RZ, 0x3c, !PT ;  /* 0x0000001813133212 */ /* 0x000fc600078e3cff */
[----:B------:R-:W4:Y:S01]  /*0ab0*/  @P3 LDG.E R24, desc[UR6][R10.64+0xe4] ;  /* 0x0000e4060a183981 */ /* 0x000f22000c1e1900 */
[----:B--2---:R-:W-:-:S03]  /*0ac0*/  @P3 LOP3.LUT R2, R2, R25, RZ, 0x3c, !PT ;  /* 0x0000001902023212 */ /* 0x004fc600078e3cff */
[----:B------:R-:W2:Y:S01]  /*0ad0*/  @P3 LDG.E R25, desc[UR6][R10.64+0xe8] ;  /* 0x0000e8060a193981 */ /* 0x000ea2000c1e1900 */
[----:B---3--:R-:W-:-:S03]  /*0ae0*/  @P2 LOP3.LUT R5, R5, R22, RZ, 0x3c, !PT ;  /* 0x0000001605052212 */ /* 0x008fc600078e3cff */
[----:B------:R-:W3:Y:S01]  /*0af0*/  @P3 LDG.E R22, desc[UR6][R10.64+0xec] ;  /* 0x0000ec060a163981 */ /* 0x000ee2000c1e1900 */
[----:B----4-:R-:W-:-:S03]  /*0b00*/  @P3 LOP3.LUT R3, R3, R24, RZ, 0x3c, !PT ;  /* 0x0000001803033212 */ /* 0x010fc600078e3cff */
[----:B------:R-:W4:Y:S01]  /*0b10*/  @P5 LDG.E R24, desc[UR6][R10.64+0x104] ;  /* 0x000104060a185981 */ /* 0x000f22000c1e1900 */
[----:B------:R-:W-:Y:S02]  /*0b20*/  @P2 LOP3.LUT R4, R4, R27, RZ, 0x3c, !PT ;  /* 0x0000001b04042212 */ /* 0x000fe400078e3cff */
[----:B------:R-:W-:Y:S01]  /*0b30*/  @P4 LOP3.LUT R19, R19, R26, RZ, 0x3c, !PT ;  /* 0x0000001a13134212 */ /* 0x000fe200078e3cff */
        /* <DEDUP_REMOVED lines=10> */
[----:B---3--:R-:W-:-:S03]  /*0be0*/  @P4 LOP3.LUT R3, R3, R22, RZ, 0x3c, !PT ;  /* 0x0000001603034212 */ /* 0x008fc600078e3cff */
[----:B------:R-:W3:Y:S01]  /*0bf0*/  @P5 LDG.E R22, desc[UR6][R10.64+0x10c] ;  /* 0x00010c060a165981 */ /* 0x000ee2000c1e1900 */
[----:B----4-:R-:W-:-:S03]  /*0c00*/  @P4 LOP3.LUT R5, R5, R24, RZ, 0x3c, !PT ;  /* 0x0000001805054212 */ /* 0x010fc600078e3cff */
[----:B------:R-:W4:Y:S01]  /*0c10*/  @P5 LDG.E R24, desc[UR6][R10.64+0x114] ;  /* 0x000114060a185981 */ /* 0x000f22000c1e1900 */
        /* <DEDUP_REMOVED lines=18> */
[----:B------:R-:W-:-:S05]  /*0d40*/  VIADD R23, R23, 0x10 ;  /* 0x0000001017177836 */ /* 0x000fca0000000000 */
[----:B------:R-:W-:Y:S02]  /*0d50*/  ISETP.NE.AND P1, PT, R23, 0x20, PT ;  /* 0x000000201700780c */ /* 0x000fe40003f25270 */
[----:B------:R-:W-:Y:S02]  /*0d60*/  @P0 LOP3.LUT R19, R19, R26, RZ, 0x3c, !PT ;  /* 0x0000001a13130212 */ /* 0x000fe400078e3cff */
[----:B------:R-:W-:Y:S02]  /*0d70*/  @P0 LOP3.LUT R2, R2, R27, RZ, 0x3c, !PT ;  /* 0x0000001b02020212 */ /* 0x000fe400078e3cff */
[----:B--2---:R-:W-:-:S04]  /*0d80*/  @P6 LOP3.LUT R4, R4, R25, RZ, 0x3c, !PT ;  /* 0x0000001904046212 */ /* 0x004fc800078e3cff */
[----:B------:R-:W-:Y:S02]  /*0d90*/  @P0 LOP3.LUT R4, R4, R29, RZ, 0x3c, !PT ;  /* 0x0000001d04040212 */ /* 0x000fe400078e3cff */
[----:B---3--:R-:W-:Y:S02]  /*0da0*/  @P0 LOP3.LUT R3, R3, R22, RZ, 0x3c, !PT ;  /* 0x0000001603030212 */ /* 0x008fe400078e3cff */
[----:B----4-:R-:W-:Y:S01]  /*0db0*/  @P0 LOP3.LUT R5, R5, R24, RZ, 0x3c, !PT ;  /* 0x0000001805050212 */ /* 0x010fe200078e3cff */
[----:B------:R-:W-:Y:S06]  /*0dc0*/  @P1 BRA `(.L_x_152) ;  /* 0xfffffff4004c1947 */ /* 0x000fec000383ffff */
[----:B------:R-:W-:-:S05]  /*0dd0*/  VIADD R21, R21, 0x1 ;  /* 0x0000000115157836 */ /* 0x000fca0000000000 */
[----:B------:R-:W-:-:S13]  /*0de0*/  ISETP.NE.AND P0, PT, R21, 0x5, PT ;  /* 0x000000051500780c */ /* 0x000fda0003f05270 */
[----:B------:R-:W-:Y:S05]  /*0df0*/  @P0 BRA `(.L_x_153) ;  /* 0xfffffff400300947 */ /* 0x000fea000383ffff */
[----:B------:R1:W-:Y:S01]  /*0e00*/  STG.E.64 desc[UR6][R8.64+0x8], R2 ;  /* 0x0000080208007986 */ /* 0x0003e2000c101b06 */
[----:B------:R-:W-:-:S03]  /*0e10*/  VIADD R17, R17, 0x1 ;  /* 0x0000000111117836 */ /* 0x000fc60000000000 */
[----:B------:R1:W-:Y:S02]  /*0e20*/  STG.E.64 desc[UR6][R8.64+0x10], R4 ;  /* 0x0000100408007986 */ /* 0x0003e4000c101b06 */
[----:B------:R-:W-:Y:S02]  /*0e30*/  ISETP.GE.U32.AND P0, PT, R17, R16, PT ;  /* 0x000000101100720c */ /* 0x000fe40003f06070 */
[----:B------:R1:W-:Y:S11]  /*0e40*/  STG.E desc[UR6][R8.64+0x4], R19 ;  /* 0x0000041308007986 */ /* 0x0003f6000c101906 */
[----:B------:R-:W-:Y:S05]  /*0e50*/  @!P0 BRA `(.L_x_154) ;  /* 0xfffffff400088947 */ /* 0x000fea000383ffff */
.L_x_151:
[----:B------:R-:W-:Y:S05]  /*0e60*/  BSYNC.RECONVERGENT B1 ;  /* 0x0000000000017941 */ /* 0x000fea0003800200 */
.L_x_150:
[C---:B------:R-:W-:Y:S01]  /*0e70*/  ISETP.GT.U32.AND P0, PT, R13.reuse, 0x3, PT ;  /* 0x000000030d00780c */ /* 0x040fe20003f04070 */
[----:B------:R-:W-:Y:S01]  /*0e80*/  VIADD R14, R14, 0x1 ;  /* 0x000000010e0e7836 */ /* 0x000fe20000000000 */
[--C-:B------:R-:W-:Y:S02]  /*0e90*/  SHF.R.U64 R13, R13, 0x2, R0.reuse ;  /* 0x000000020d0d7819 */ /* 0x100fe40000001200 */
[----:B------:R-:W-:Y:S02]  /*0ea0*/  ISETP.GT.U32.AND.EX P0, PT, R0, RZ, PT, P0 ;  /* 0x000000ff0000720c */ /* 0x000fe40003f04100 */
[----:B------:R-:W-:-:S11]  /*0eb0*/  SHF.R.U32.HI R0, RZ, 0x2, R0 ;  /* 0x00000002ff007819 */ /* 0x000fd60000011600 */
[----:B------:R-:W-:Y:S05]  /*0ec0*/  @P0 BRA `(.L_x_155) ;  /* 0xfffffff000cc0947 */ /* 0x000fea000383ffff */
.L_x_149:
[----:B------:R-:W-:Y:S05]  /*0ed0*/  BSYNC.RECONVERGENT B0 ;  /* 0x0000000000007941 */ /* 0x000fea0003800200 */
.L_x_148:
[----:B------:R-:W2:Y:S01]  /*0ee0*/  LDCU.64 UR4, c[0x0][0x388] ;  /* 0x00007100ff0477ac */ /* 0x000ea20008000a00 */
[----:B------:R-:W-:Y:S01]  /*0ef0*/  IMAD.IADD R13, R15, 0x1, R12 ;  /* 0x000000010f0d7824 */ /* 0x000fe200078e020c */
[----:B------:R3:W-:Y:S03]  /*0f00*/  STG.E.64 desc[UR6][R8.64+0x18], RZ ;  /* 0x000018ff08007986 */ /* 0x0007e6000c101b06 */
[--C-:B------:R-:W-:Y:S01]  /*0f10*/  IMAD.MOV.U32 R12, RZ, RZ, R13.reuse ;  /* 0x000000ffff0c7224 */ /* 0x100fe200078e000d */
[----:B------:R3:W-:Y:S01]  /*0f20*/  STG.E desc[UR6][R8.64+0x20], RZ ;  /* 0x000020ff08007986 */ /* 0x0007e2000c101906 */
[----:B------:R-:W-:-:S03]  /*0f30*/  SHF.R.S32.HI R0, RZ, 0x1f, R13 ;  /* 0x0000001fff007819 */ /* 0x000fc6000001140d */
[----:B------:R3:W-:Y:S01]  /*0f40*/  STG.E.64 desc[UR6][R8.64+0x28], RZ ;  /* 0x000028ff08007986 */ /* 0x0007e2000c101b06 */
[----:B--2---:R-:W-:-:S04]  /*0f50*/  ISETP.GE.U32.AND P0, PT, R13, UR4, PT ;  /* 0x000000040d007c0c */ /* 0x004fc8000bf06070 */
[----:B------:R-:W-:-:S13]  /*0f60*/  ISETP.GE.U32.AND.EX P0, PT, R0, UR5, PT, P0 ;  /* 0x0000000500007c0c */ /* 0x000fda000bf06100 */
[----:B---3--:R-:W-:Y:S05]  /*0f70*/  @!P0 BRA `(.L_x_156) ;  /* 0xfffffff000588947 */ /* 0x008fea000383ffff */
[----:B------:R-:W-:Y:S05]  /*0f80*/  EXIT ;  /* 0x000000000000794d */ /* 0x000fea0003800000 */
.L_x_157:
        /* <DEDUP_REMOVED lines=15> */
.L_x_162:


//--------------------- .nv.global.init           --------------------------
	.section	.nv.global.init,"aw",@progbits
	.align	4
.nv.global.init:
	.type		mrg32k3aM1SubSeq,@object
	.size		mrg32k3aM1SubSeq,(mrg32k3aM2SubSeq - mrg32k3aM1SubSeq)
mrg32k3aM1SubSeq:
        /*0000*/ 	.byte	0x0b, 0xcc, 0xee, 0x04, 0x73, 0x29, 0x8b, 0x6f, 0xf6, 0x53, 0x03, 0xf6, 0x23, 0xf6, 0xea, 0xda
        /* <DEDUP_REMOVED lines=125> */
	.type		mrg32k3aM2SubSeq,@object
	.size		mrg32k3aM2SubSeq,(mrg32k3aM1 - mrg32k3aM2SubSeq)
mrg32k3aM2SubSeq:
        /* <DEDUP_REMOVED lines=126> */
	.type		mrg32k3aM1,@object
	.size		mrg32k3aM1,(mrg32k3aM1Seq - mrg32k3aM1)
mrg32k3aM1:
        /* <DEDUP_REMOVED lines=144> */
	.type		mrg32k3aM1Seq,@object
	.size		mrg32k3aM1Seq,(mrg32k3aM2 - mrg32k3aM1Seq)
mrg32k3aM1Seq:
        /* <DEDUP_REMOVED lines=144> */
	.type		mrg32k3aM2,@object
	.size		mrg32k3aM2,(mrg32k3aM2Seq - mrg32k3aM2)
mrg32k3aM2:
        /* <DEDUP_REMOVED lines=144> */
	.type		mrg32k3aM2Seq,@object
	.size		mrg32k3aM2Seq,(precalc_xorwow_matrix - mrg32k3aM2Seq)
mrg32k3aM2Seq:
        /* <DEDUP_REMOVED lines=144> */
	.type		precalc_xorwow_matrix,@object
	.size		precalc_xorwow_matrix,(precalc_xorwow_offset_matrix - precalc_xorwow_matrix)
precalc_xorwow_matrix:
        /* <DEDUP_REMOVED lines=6400> */
	.type		precalc_xorwow_offset_matrix,@object
	.size		precalc_xorwow_offset_matrix,(.L_1 - precalc_xorwow_offset_matrix)
precalc_xorwow_offset_matrix:
        /* <DEDUP_REMOVED lines=6400> */
.L_1:


//--------------------- .nv.shared.reserved.0     --------------------------
	.section	.nv.shared.reserved.0,"aw",@nobits
	.weak		__nv_reservedSMEM_offset_0_alias
	.size		__nv_reservedSMEM_offset_0_alias, 0, 64
	.other		__nv_reservedSMEM_offset_0_alias,@"STO_CUDA_RESERVED_SHARED STV_DEFAULT"
__nv_reservedSMEM_offset_0_alias:
	.zero		0
	.zero		64


//--------------------- .nv.constant0._Z12solve_kernelP17curandStateXORWOWPdS1_yyyddddS1_S1_ --------------------------
	.section	.nv.constant0._Z12solve_kernelP17curandStateXORWOWPdS1_yyyddddS1_S1_,"a",@progbits
	.sectionflags	@""
	.align	4
.nv.constant0._Z12solve_kernelP17curandStateXORWOWPdS1_yyyddddS1_S1_:
	.zero		992


//--------------------- .nv.constant0._Z12setup_kernelP17curandStateXORWOWy --------------------------
	.section	.nv.constant0._Z12setup_kernelP17curandStateXORWOWy,"a",@progbits
	.sectionflags	@""
	.align	4
.nv.constant0._Z12setup_kernelP17curandStateXORWOWy:
	.zero		912


//--------------------- SYMBOLS --------------------------

	.type		.nv.reservedSmem.offset0,@object
	.size		.nv.reservedSmem.offset0,0x4
